// auto-generated by cutlass_sweep.gemm — config: {"arch": "sm_90", "cluster_m": 4, "cluster_n": 2, "dtype": "bf16", "dtype_b": "bf16", "layout": "nt", "stages": 0, "tile_k": 32, "tile_m": 256, "tile_n": 256}
#include "cutlass/cutlass.h"
#include "cutlass/gemm/collective/collective_builder.hpp"
#include "cutlass/gemm/device/gemm_universal_adapter.h"
#include "cutlass/gemm/kernel/gemm_universal.hpp"
#include "cutlass/epilogue/collective/collective_builder.hpp"

using ElemA = cutlass::bfloat16_t;
using ElemB = cutlass::bfloat16_t;
using ElemCD = cutlass::bfloat16_t;
using Acc  = float;
using TileShape    = cute::Shape<cute::_256, cute::_256, cute::_32>;
using ClusterShape = cute::Shape<cute::_4, cute::_2, cute::_1>;

using CollectiveEpilogue = typename cutlass::epilogue::collective::CollectiveBuilder<
    cutlass::arch::Sm90, cutlass::arch::OpClassTensorOp,
    TileShape, ClusterShape,
    cutlass::epilogue::collective::EpilogueTileAuto,
    Acc, Acc,
    ElemCD, cutlass::layout::RowMajor, 128 / cutlass::sizeof_bits<ElemCD>::value,
    ElemCD, cutlass::layout::RowMajor, 128 / cutlass::sizeof_bits<ElemCD>::value,
    cutlass::epilogue::collective::EpilogueScheduleAuto
  >::CollectiveOp;

using CollectiveMainloop = typename cutlass::gemm::collective::CollectiveBuilder<
    cutlass::arch::Sm90, cutlass::arch::OpClassTensorOp,
    ElemA, cutlass::layout::RowMajor, 128 / cutlass::sizeof_bits<ElemA>::value,
    ElemB, cutlass::layout::ColumnMajor, 128 / cutlass::sizeof_bits<ElemB>::value,
    Acc,
    TileShape, ClusterShape,
    cutlass::gemm::collective::StageCountAutoCarveout<static_cast<int>(sizeof(typename CollectiveEpilogue::SharedStorage))>,
    cutlass::gemm::collective::KernelScheduleAuto
  >::CollectiveOp;

using GemmKernel = cutlass::gemm::kernel::GemmUniversal<
    cute::Shape<int,int,int,int>,
    CollectiveMainloop,
    CollectiveEpilogue
>;
using Gemm = cutlass::gemm::device::GemmUniversalAdapter<GemmKernel>;

// Force the device kernel symbol into the cubin without needing a host main.
auto* _anchor = &cutlass::device_kernel<GemmKernel>;


// ===== COMPILED SASS (sm_90a) =====

	.target	sm_90a

	.elftype	@"ET_EXEC"


//--------------------- .note.nv.tkinfo           --------------------------
	.section	.note.nv.tkinfo,"",@"SHT_NOTE"
	.sectionflags	@"SHF_NOTE_NV_TKINFO"
	.tkinfo
        /*0018*/ 	.word	0x00000002
        /*0030*/ 	.string	""
        /*0030*/ 	.string	"ptxas"
        /*0030*/ 	.string	"Cuda compilation tools, release 13.0, V13.0.88"
        /*0030*/ 	.string	"Build cuda_13.0.r13.0/compiler.36424714_0"
        /*0030*/ 	.string	"-arch sm_90a -m 64 "



//--------------------- .note.nv.cuinfo           --------------------------
	.section	.note.nv.cuinfo,"",@"SHT_NOTE"
	.sectionflags	@"SHF_NOTE_NV_CUINFO"
        /*0018*/ 	.short	0x0002
        /*001a*/ 	.short	0x005a
        /*001c*/ 	.short	0x0082
	.zero		2


//--------------------- .nv.info                  --------------------------
	.section	.nv.info,"",@"SHT_CUDA_INFO"
	.align	4


	//----- nvinfo : EIATTR_REGCOUNT
	.align		4
        /*0000*/ 	.byte	0x04, 0x2f
        /*0002*/ 	.short	(.L_15 - .L_14)
	.align		4
.L_14:
        /*0004*/ 	.word	index@(_ZN7cutlass13device_kernelINS_4gemm6kernel13GemmUniversalIN4cute5tupleIJiiiiEEENS1_10collective13CollectiveMmaINS1_34MainloopSm90TmaGmmaWarpSpecializedILi7ENS5_IJNS4_1CILi4EEENSA_ILi2EEENSA_ILi1EEEEEENS1_35KernelTmaWarpSpecializedCooperativeEEENS5_IJNSA_ILi256EEESH_NSA_ILi32EEEEEENS_10bfloat16_tENS5_IJlSD_lEEESK_SL_NS4_8TiledMMAINS4_8MMA_AtomIJNS4_4SM904GMMA28MMA_64x256x16_F32BF16BF16_SSILNSP_5MajorE0ELSR_0ELNSP_7ScaleInE1ELSS_1EEEEEENS4_6LayoutINS5_IJSC_SD_SD_EEENS5_IJSD_NSA_ILi0EEESX_EEEEENS5_IJNS4_10UnderscoreES10_S10_EEEEENS4_23SM90_TMA_LOAD_MULTICASTENS4_14ComposedLayoutINS4_7SwizzleILi2ELi4ELi3EEENS4_18smem_ptr_flag_bitsILi16EEENSV_INS5_IJNSA_ILi8EEESI_EEENS5_IJSI_SD_EEEEEEEvNS4_8identityES13_S1D_vS1E_EENS_8epilogue10collective6detail29Sm90TmaWarpSpecializedAdapterINS1H_15DefaultEpilogueISK_SL_SL_NS1G_6thread17LinearCombinationISK_Li1EffLNS1L_9ScaleType4KindE0ELNS_15FloatRoundStyleE2ESK_EENS1_15EpilogueDefaultEEEEEvvEEEEvNT_6ParamsE)
        /*0008*/ 	.word	0x000000a8


	//----- nvinfo : EIATTR_FRAME_SIZE
	.align		4
.L_15:
        /*000c*/ 	.byte	0x04, 0x11
        /*000e*/ 	.short	(.L_17 - .L_16)
	.align		4
.L_16:
        /*0010*/ 	.word	index@(_ZN7cutlass13device_kernelINS_4gemm6kernel13GemmUniversalIN4cute5tupleIJiiiiEEENS1_10collective13CollectiveMmaINS1_34MainloopSm90TmaGmmaWarpSpecializedILi7ENS5_IJNS4_1CILi4EEENSA_ILi2EEENSA_ILi1EEEEEENS1_35KernelTmaWarpSpecializedCooperativeEEENS5_IJNSA_ILi256EEESH_NSA_ILi32EEEEEENS_10bfloat16_tENS5_IJlSD_lEEESK_SL_NS4_8TiledMMAINS4_8MMA_AtomIJNS4_4SM904GMMA28MMA_64x256x16_F32BF16BF16_SSILNSP_5MajorE0ELSR_0ELNSP_7ScaleInE1ELSS_1EEEEEENS4_6LayoutINS5_IJSC_SD_SD_EEENS5_IJSD_NSA_ILi0EEESX_EEEEENS5_IJNS4_10UnderscoreES10_S10_EEEEENS4_23SM90_TMA_LOAD_MULTICASTENS4_14ComposedLayoutINS4_7SwizzleILi2ELi4ELi3EEENS4_18smem_ptr_flag_bitsILi16EEENSV_INS5_IJNSA_ILi8EEESI_EEENS5_IJSI_SD_EEEEEEEvNS4_8identityES13_S1D_vS1E_EENS_8epilogue10collective6detail29Sm90TmaWarpSpecializedAdapterINS1H_15DefaultEpilogueISK_SL_SL_NS1G_6thread17LinearCombinationISK_Li1EffLNS1L_9ScaleType4KindE0ELNS_15FloatRoundStyleE2ESK_EENS1_15EpilogueDefaultEEEEEvvEEEEvNT_6ParamsE)
        /*0014*/ 	.word	0x000004c0


	//----- nvinfo : EIATTR_MIN_STACK_SIZE
	.align		4
.L_17:
        /*0018*/ 	.byte	0x04, 0x12
        /*001a*/ 	.short	(.L_19 - .L_18)
	.align		4
.L_18:
        /*001c*/ 	.word	index@(_ZN7cutlass13device_kernelINS_4gemm6kernel13GemmUniversalIN4cute5tupleIJiiiiEEENS1_10collective13CollectiveMmaINS1_34MainloopSm90TmaGmmaWarpSpecializedILi7ENS5_IJNS4_1CILi4EEENSA_ILi2EEENSA_ILi1EEEEEENS1_35KernelTmaWarpSpecializedCooperativeEEENS5_IJNSA_ILi256EEESH_NSA_ILi32EEEEEENS_10bfloat16_tENS5_IJlSD_lEEESK_SL_NS4_8TiledMMAINS4_8MMA_AtomIJNS4_4SM904GMMA28MMA_64x256x16_F32BF16BF16_SSILNSP_5MajorE0ELSR_0ELNSP_7ScaleInE1ELSS_1EEEEEENS4_6LayoutINS5_IJSC_SD_SD_EEENS5_IJSD_NSA_ILi0EEESX_EEEEENS5_IJNS4_10UnderscoreES10_S10_EEEEENS4_23SM90_TMA_LOAD_MULTICASTENS4_14ComposedLayoutINS4_7SwizzleILi2ELi4ELi3EEENS4_18smem_ptr_flag_bitsILi16EEENSV_INS5_IJNSA_ILi8EEESI_EEENS5_IJSI_SD_EEEEEEEvNS4_8identityES13_S1D_vS1E_EENS_8epilogue10collective6detail29Sm90TmaWarpSpecializedAdapterINS1H_15DefaultEpilogueISK_SL_SL_NS1G_6thread17LinearCombinationISK_Li1EffLNS1L_9ScaleType4KindE0ELNS_15FloatRoundStyleE2ESK_EENS1_15EpilogueDefaultEEEEEvvEEEEvNT_6ParamsE)
        /*0020*/ 	.word	0x000004c0
.L_19:


//--------------------- .nv.compat                --------------------------
	.section	.nv.compat,"",@"SHT_CUDA_COMPAT_INFO"
	.align	4
        /*0000*/ 	.byte	0x02, 0x09, 0x01, 0x00, 0x02, 0x02, 0x04, 0x00, 0x02, 0x05, 0x05, 0x00, 0x03, 0x07, 0x01, 0x01
        /*0010*/ 	.byte	0x02, 0x03, 0x01, 0x00, 0x02, 0x06, 0x01, 0x00, 0x04, 0x0b, 0x08, 0x00, 0x00, 0x00, 0x00, 0x00
        /*0020*/ 	.byte	0x00, 0x00, 0x00, 0x00


//--------------------- .nv.info._ZN7cutlass13device_kernelINS_4gemm6kernel13GemmUniversalIN4cute5tupleIJiiiiEEENS1_10collective13CollectiveMmaINS1_34MainloopSm90TmaGmmaWarpSpecializedILi7ENS5_IJNS4_1CILi4EEENSA_ILi2EEENSA_ILi1EEEEEENS1_35KernelTmaWarpSpecializedCooperativeEEENS5_IJNSA_ILi256EEESH_NSA_ILi32EEEEEENS_10bfloat16_tENS5_IJlSD_lEEESK_SL_NS4_8TiledMMAINS4_8MMA_AtomIJNS4_4SM904GMMA28MMA_64x256x16_F32BF16BF16_SSILNSP_5MajorE0ELSR_0ELNSP_7ScaleInE1ELSS_1EEEEEENS4_6LayoutINS5_IJSC_SD_SD_EEENS5_IJSD_NSA_ILi0EEESX_EEEEENS5_IJNS4_10UnderscoreES10_S10_EEEEENS4_23SM90_TMA_LOAD_MULTICASTENS4_14ComposedLayoutINS4_7SwizzleILi2ELi4ELi3EEENS4_18smem_ptr_flag_bitsILi16EEENSV_INS5_IJNSA_ILi8EEESI_EEENS5_IJSI_SD_EEEEEEEvNS4_8identityES13_S1D_vS1E_EENS_8epilogue10collective6detail29Sm90TmaWarpSpecializedAdapterINS1H_15DefaultEpilogueISK_SL_SL_NS1G_6thread17LinearCombinationISK_Li1EffLNS1L_9ScaleType4KindE0ELNS_15FloatRoundStyleE2ESK_EENS1_15EpilogueDefaultEEEEEvvEEEEvNT_6ParamsE --------------------------
	.section	.nv.info._ZN7cutlass13device_kernelINS_4gemm6kernel13GemmUniversalIN4cute5tupleIJiiiiEEENS1_10collective13CollectiveMmaINS1_34MainloopSm90TmaGmmaWarpSpecializedILi7ENS5_IJNS4_1CILi4EEENSA_ILi2EEENSA_ILi1EEEEEENS1_35KernelTmaWarpSpecializedCooperativeEEENS5_IJNSA_ILi256EEESH_NSA_ILi32EEEEEENS_10bfloat16_tENS5_IJlSD_lEEESK_SL_NS4_8TiledMMAINS4_8MMA_AtomIJNS4_4SM904GMMA28MMA_64x256x16_F32BF16BF16_SSILNSP_5MajorE0ELSR_0ELNSP_7ScaleInE1ELSS_1EEEEEENS4_6LayoutINS5_IJSC_SD_SD_EEENS5_IJSD_NSA_ILi0EEESX_EEEEENS5_IJNS4_10UnderscoreES10_S10_EEEEENS4_23SM90_TMA_LOAD_MULTICASTENS4_14ComposedLayoutINS4_7SwizzleILi2ELi4ELi3EEENS4_18smem_ptr_flag_bitsILi16EEENSV_INS5_IJNSA_ILi8EEESI_EEENS5_IJSI_SD_EEEEEEEvNS4_8identityES13_S1D_vS1E_EENS_8epilogue10collective6detail29Sm90TmaWarpSpecializedAdapterINS1H_15DefaultEpilogueISK_SL_SL_NS1G_6thread17LinearCombinationISK_Li1EffLNS1L_9ScaleType4KindE0ELNS_15FloatRoundStyleE2ESK_EENS1_15EpilogueDefaultEEEEEvvEEEEvNT_6ParamsE,"",@"SHT_CUDA_INFO"
	.sectionflags	@""
	.align	4


	//----- nvinfo : EIATTR_CUDA_API_VERSION
	.align		4
        /*0000*/ 	.byte	0x04, 0x37
        /*0002*/ 	.short	(.L_21 - .L_20)
.L_20:
        /*0004*/ 	.word	0x00000082


	//----- nvinfo : EIATTR_KPARAM_INFO
	.align		4
.L_21:
        /*0008*/ 	.byte	0x04, 0x17
        /*000a*/ 	.short	(.L_23 - .L_22)
.L_22:
        /*000c*/ 	.word	0x00000000
        /*0010*/ 	.short	0x0000
        /*0012*/ 	.short	0x0070
        /*0014*/ 	.byte	0x00, 0xf0, 0x01, 0x10


	//----- nvinfo : EIATTR_SPARSE_MMA_MASK
	.align		4
.L_23:
        /*0018*/ 	.byte	0x03, 0x50
        /*001a*/ 	.short	0x0000


	//----- nvinfo : EIATTR_MAXREG_COUNT
	.align		4
        /*001c*/ 	.byte	0x03, 0x1b
        /*001e*/ 	.short	0x00a8


	//----- nvinfo : EIATTR_NUM_BARRIERS
	.align		4
        /*0020*/ 	.byte	0x02, 0x4c
        /*0022*/ 	.byte	0x01
	.zero		1


	//----- nvinfo : EIATTR_EXTERNS
	.align		4
        /*0024*/ 	.byte	0x04, 0x0f
        /*0026*/ 	.short	(.L_25 - .L_24)


	//   ....[0]....
	.align		4
.L_24:
        /*0028*/ 	.word	index@(__assertfail)


	//----- nvinfo : EIATTR_ANNOTATIONS
	.align		4
.L_25:
        /*002c*/ 	.byte	0x04, 0x55
        /*002e*/ 	.short	(.L_27 - .L_26)


	//   ....[0]....
.L_26:
        /*0030*/ 	.word	0x00000001
        /*0034*/ 	.byte	0x70, 0x0a, 0x00, 0x00, 0x01, 0x00, 0x00, 0x00, 0x90, 0x0a, 0x00, 0x00, 0x01, 0x00, 0x00, 0x00
        /* <DEDUP_REMOVED lines=380> */
        /*1804*/ 	.byte	0xa0, 0x71, 0x01, 0x00


	//----- nvinfo : EIATTR_MERCURY_ISA_VERSION
	.align		4
.L_27:
        /*1808*/ 	.byte	0x03, 0x5f
        /*180a*/ 	.short	0x0101


	//----- nvinfo : EIATTR_INT_WARP_WIDE_INSTR_OFFSETS
	.align		4
        /*180c*/ 	.byte	0x04, 0x31
        /*180e*/ 	.short	(.L_29 - .L_28)


	//   ....[0]....
.L_28:
        /*1810*/ 	.word	0x00000600


	//   ....[1]....
        /*1814*/ 	.word	0x00000610


	//   ....[2]....
        /*1818*/ 	.word	0x00000770


	//----- nvinfo : EIATTR_COOP_GROUP_MASK_REGIDS
	.align		4
.L_29:
        /*181c*/ 	.byte	0x04, 0x29
        /*181e*/ 	.short	(.L_31 - .L_30)


	//   ....[0]....
.L_30:
        /*1820*/ 	.word	0xffffffff


	//   ....[1]....
        /*1824*/ 	.word	0xffffffff


	//   ....[2]....
        /*1828*/ 	.word	0xffffffff


	//   ....[3]....
        /*182c*/ 	.word	0xffffffff


	//   ....[4]....
        /*1830*/ 	.word	0xffffffff


	//   ....[5]....
        /*1834*/ 	.word	0xffffffff


	//----- nvinfo : EIATTR_COOP_GROUP_INSTR_OFFSETS
	.align		4
.L_31:
        /*1838*/ 	.byte	0x04, 0x28
        /*183a*/ 	.short	(.L_33 - .L_32)


	//   ....[0]....
.L_32:
        /*183c*/ 	.word	0x00000070


	//   ....[1]....
        /*1840*/ 	.word	0x00000080


	//   ....[2]....
        /*1844*/ 	.word	0x000001a0


	//   ....[3]....
        /*1848*/ 	.word	0x00000430


	//   ....[4]....
        /*184c*/ 	.word	0x000008c0


	//   ....[5]....
        /*1850*/ 	.word	0x00001490


	//----- nvinfo : EIATTR_REG_RECONFIG
	.align		4
.L_33:
        /*1854*/ 	.byte	0x01, 0x54
	.zero		2


	//----- nvinfo : EIATTR_SYSCALL_OFFSETS
	.align		4
        /*1858*/ 	.byte	0x04, 0x46
        /*185a*/ 	.short	(.L_35 - .L_34)


	//   ....[0]....
.L_34:
        /*185c*/ 	.word	0x00001640


	//----- nvinfo : EIATTR_MBARRIER_INSTR_OFFSETS
	.align		4
.L_35:
        /*1860*/ 	.byte	0x04, 0x39
        /*1862*/ 	.short	(.L_37 - .L_36)


	//   ....[0]....
.L_36:
        /*1864*/ 	.word	0x00000320
        /*1868*/ 	.word	0x000000ff
        /*186c*/ 	.word	0x00000000
        /*1870*/ 	.short	0x0100
        /*1872*/ 	.byte	0x08
	.zero		1


	//   ....[1]....
        /*1874*/ 	.word	0x00000330
        /*1878*/ 	.word	0x000000ff
        /*187c*/ 	.word	0x00000038
        /*1880*/ 	.short	0x0100
        /*1882*/ 	.byte	0x08
	.zero		1


	//   ....[2]....
        /*1884*/ 	.word	0x00000340
        /*1888*/ 	.word	0x000000ff
        /*188c*/ 	.word	0x00000008
        /*1890*/ 	.short	0x0100
        /*1892*/ 	.byte	0x08
	.zero		1


	//   ....[3]....
        /*1894*/ 	.word	0x00000350
        /*1898*/ 	.word	0x000000ff
        /*189c*/ 	.word	0x00000040
        /*18a0*/ 	.short	0x0100
        /*18a2*/ 	.byte	0x08
	.zero		1


	//   ....[4]....
        /*18a4*/ 	.word	0x00000360
        /*18a8*/ 	.word	0x000000ff
        /*18ac*/ 	.word	0x00000010
        /*18b0*/ 	.short	0x0100
        /*18b2*/ 	.byte	0x08
	.zero		1


	//   ....[5]....
        /*18b4*/ 	.word	0x00000370
        /*18b8*/ 	.word	0x000000ff
        /*18bc*/ 	.word	0x00000048
        /*18c0*/ 	.short	0x0100
        /*18c2*/ 	.byte	0x08
	.zero		1


	//   ....[6]....
        /*18c4*/ 	.word	0x00000380
        /*18c8*/ 	.word	0x000000ff
        /*18cc*/ 	.word	0x00000018
        /*18d0*/ 	.short	0x0100
        /*18d2*/ 	.byte	0x08
	.zero		1


	//   ....[7]....
        /*18d4*/ 	.word	0x00000390
        /*18d8*/ 	.word	0x000000ff
        /*18dc*/ 	.word	0x00000050
        /*18e0*/ 	.short	0x0100
        /*18e2*/ 	.byte	0x08
	.zero		1


	//   ....[8]....
        /*18e4*/ 	.word	0x000003a0
        /*18e8*/ 	.word	0x000000ff
        /*18ec*/ 	.word	0x00000020
        /*18f0*/ 	.short	0x0100
        /*18f2*/ 	.byte	0x08
	.zero		1


	//   ....[9]....
        /*18f4*/ 	.word	0x000003b0
        /*18f8*/ 	.word	0x000000ff
        /*18fc*/ 	.word	0x00000058
        /*1900*/ 	.short	0x0100
        /*1902*/ 	.byte	0x08
	.zero		1


	//   ....[10]....
        /*1904*/ 	.word	0x000003c0
        /*1908*/ 	.word	0x000000ff
        /*190c*/ 	.word	0x00000028
        /*1910*/ 	.short	0x0100
        /*1912*/ 	.byte	0x08
	.zero		1


	//   ....[11]....
        /*1914*/ 	.word	0x000003d0
        /*1918*/ 	.word	0x000000ff
        /*191c*/ 	.word	0x00000060
        /*1920*/ 	.short	0x0100
        /*1922*/ 	.byte	0x08
	.zero		1


	//   ....[12]....
        /*1924*/ 	.word	0x000003e0
        /*1928*/ 	.word	0x000000ff
        /*192c*/ 	.word	0x00000030
        /*1930*/ 	.short	0x0100
        /*1932*/ 	.byte	0x08
	.zero		1


	//   ....[13]....
        /*1934*/ 	.word	0x000003f0
        /*1938*/ 	.word	0x000000ff
        /*193c*/ 	.word	0x00000068
        /*1940*/ 	.short	0x0100
        /*1942*/ 	.byte	0x08
	.zero		1


	//   ....[14]....
        /*1944*/ 	.word	0x000007d0
        /*1948*/ 	.word	0x000000ff
        /*194c*/ 	.word	0x00000080
        /*1950*/ 	.short	0x0100
        /*1952*/ 	.byte	0x06
	.zero		1


	//   ....[15]....
        /*1954*/ 	.word	0x00000830
        /*1958*/ 	.word	0x000000ff
        /*195c*/ 	.word	0x00000088
        /*1960*/ 	.short	0x0100
        /*1962*/ 	.byte	0x06
	.zero		1


	//   ....[16]....
        /*1964*/ 	.word	0x00001720
        /*1968*/ 	.word	0x00000004
        /*196c*/ 	.word	0x00000000
        /*1970*/ 	.short	0x010a
        /*1972*/ 	.byte	0x3f
	.zero		1


	//   ....[17]....
        /*1974*/ 	.word	0x00001760
        /*1978*/ 	.word	0x00000004
        /*197c*/ 	.word	0x00000000
        /*1980*/ 	.short	0x010a
        /*1982*/ 	.byte	0x3f
	.zero		1


	//   ....[18]....
        /*1984*/ 	.word	0x00002cf0
        /*1988*/ 	.word	0x00000005
        /*198c*/ 	.word	0x00000000
        /*1990*/ 	.short	0x010a
        /*1992*/ 	.byte	0x3f
	.zero		1


	//   ....[19]....
        /*1994*/ 	.word	0x00002d30
        /*1998*/ 	.word	0x00000005
        /*199c*/ 	.word	0x00000000
        /*19a0*/ 	.short	0x010a
        /*19a2*/ 	.byte	0x3f
	.zero		1


	//   ....[20]....
        /*19a4*/ 	.word	0x00004d50
        /*19a8*/ 	.word	0x00000005
        /*19ac*/ 	.word	0x00000000
        /*19b0*/ 	.short	0x0101
        /*19b2*/ 	.byte	0x3f
	.zero		1


	//   ....[21]....
        /*19b4*/ 	.word	0x00004f80
        /*19b8*/ 	.word	0x00000000
        /*19bc*/ 	.word	0x00000000
        /*19c0*/ 	.short	0x0101
        /*19c2*/ 	.byte	0x3f
	.zero		1


	//   ....[22]....
        /*19c4*/ 	.word	0x00016cb0
        /*19c8*/ 	.word	0x0000000a
        /*19cc*/ 	.word	0x00000038
        /*19d0*/ 	.short	0x010a
        /*19d2*/ 	.byte	0x3f
	.zero		1


	//   ....[23]....
        /*19d4*/ 	.word	0x000170b0
        /*19d8*/ 	.word	0x00000003
        /*19dc*/ 	.word	0x00000088
        /*19e0*/ 	.short	0x0101
        /*19e2*/ 	.byte	0x3f
	.zero		1


	//   ....[24]....
        /*19e4*/ 	.word	0x000178a0
        /*19e8*/ 	.word	0x00000005
        /*19ec*/ 	.word	0x00000000
        /*19f0*/ 	.short	0x010a
        /*19f2*/ 	.byte	0x3f
	.zero		1


	//   ....[25]....
        /*19f4*/ 	.word	0x00017930
        /*19f8*/ 	.word	0x00000007
        /*19fc*/ 	.word	0x00000000
        /*1a00*/ 	.short	0x010a
        /*1a02*/ 	.byte	0x3f
	.zero		1


	//   ....[26]....
        /*1a04*/ 	.word	0x000179c0
        /*1a08*/ 	.word	0x00000007
        /*1a0c*/ 	.word	0x00000000
        /*1a10*/ 	.short	0x010a
        /*1a12*/ 	.byte	0x3f
	.zero		1


	//   ....[27]....
        /*1a14*/ 	.word	0x00017a50
        /*1a18*/ 	.word	0x00000007
        /*1a1c*/ 	.word	0x00000000
        /*1a20*/ 	.short	0x010a
        /*1a22*/ 	.byte	0x3f
	.zero		1


	//   ....[28]....
        /*1a24*/ 	.word	0x00017ae0
        /*1a28*/ 	.word	0x00000007
        /*1a2c*/ 	.word	0x00000000
        /*1a30*/ 	.short	0x010a
        /*1a32*/ 	.byte	0x3f
	.zero		1


	//   ....[29]....
        /*1a34*/ 	.word	0x00017b70
        /*1a38*/ 	.word	0x00000007
        /*1a3c*/ 	.word	0x00000000
        /*1a40*/ 	.short	0x010a
        /*1a42*/ 	.byte	0x3f
	.zero		1


	//   ....[30]....
        /*1a44*/ 	.word	0x00017c00
        /*1a48*/ 	.word	0x00000003
        /*1a4c*/ 	.word	0x00000000
        /*1a50*/ 	.short	0x010a
        /*1a52*/ 	.byte	0x3f
	.zero		1


	//   ....[31]....
        /*1a54*/ 	.word	0x00017c60
        /*1a58*/ 	.word	0x00000004
        /*1a5c*/ 	.word	0x00000000
        /*1a60*/ 	.short	0x010a
        /*1a62*/ 	.byte	0x3f
	.zero		1


	//   ....[32]....
        /*1a64*/ 	.word	0x00017cb0
        /*1a68*/ 	.word	0x00000005
        /*1a6c*/ 	.word	0x00000000
        /*1a70*/ 	.short	0x010a
        /*1a72*/ 	.byte	0x3f
	.zero		1


	//   ....[33]....
        /*1a74*/ 	.word	0x00017d80
        /*1a78*/ 	.word	0x0000000a
        /*1a7c*/ 	.word	0x00000038
        /*1a80*/ 	.short	0x010a
        /*1a82*/ 	.byte	0x3f
	.zero		1


	//   ....[34]....
        /*1a84*/ 	.word	0x00017e50
        /*1a88*/ 	.word	0x00000005
        /*1a8c*/ 	.word	0x00000000
        /*1a90*/ 	.short	0x010a
        /*1a92*/ 	.byte	0x3f
	.zero		1


	//   ....[35]....
        /*1a94*/ 	.word	0x00017ea0
        /*1a98*/ 	.word	0x00000007
        /*1a9c*/ 	.word	0x00000000
        /*1aa0*/ 	.short	0x010a
        /*1aa2*/ 	.byte	0x3f
	.zero		1


	//   ....[36]....
        /*1aa4*/ 	.word	0x00017ef0
        /*1aa8*/ 	.word	0x00000007
        /*1aac*/ 	.word	0x00000000
        /*1ab0*/ 	.short	0x010a
        /*1ab2*/ 	.byte	0x3f
	.zero		1


	//   ....[37]....
        /*1ab4*/ 	.word	0x00017f40
        /*1ab8*/ 	.word	0x00000007
        /*1abc*/ 	.word	0x00000000
        /*1ac0*/ 	.short	0x010a
        /*1ac2*/ 	.byte	0x3f
	.zero		1


	//   ....[38]....
        /*1ac4*/ 	.word	0x00017f90
        /*1ac8*/ 	.word	0x00000007
        /*1acc*/ 	.word	0x00000000
        /*1ad0*/ 	.short	0x010a
        /*1ad2*/ 	.byte	0x3f
	.zero		1


	//   ....[39]....
        /*1ad4*/ 	.word	0x00017fe0
        /*1ad8*/ 	.word	0x00000007
        /*1adc*/ 	.word	0x00000000
        /*1ae0*/ 	.short	0x010a
        /*1ae2*/ 	.byte	0x3f
	.zero		1


	//----- nvinfo : EIATTR_NUM_MBARRIERS
	.align		4
.L_37:
        /*1ae4*/ 	.byte	0x03, 0x38
        /*1ae6*/ 	.short	0x0010


	//----- nvinfo : EIATTR_EXIT_INSTR_OFFSETS
	.align		4
        /*1ae8*/ 	.byte	0x04, 0x1c
        /*1aea*/ 	.short	(.L_39 - .L_38)


	//   ....[0]....
.L_38:
        /*1aec*/ 	.word	0x00000b20


	//   ....[1]....
        /*1af0*/ 	.word	0x000013b0


	//   ....[2]....
        /*1af4*/ 	.word	0x000161f0


	//   ....[3]....
        /*1af8*/ 	.word	0x00016810


	//   ....[4]....
        /*1afc*/ 	.word	0x00017c50


	//----- nvinfo : EIATTR_MAX_THREADS
	.align		4
.L_39:
        /*1b00*/ 	.byte	0x04, 0x05
        /*1b02*/ 	.short	(.L_41 - .L_40)
.L_40:
        /*1b04*/ 	.word	0x00000180
        /*1b08*/ 	.word	0x00000001
        /*1b0c*/ 	.word	0x00000001


	//----- nvinfo : EIATTR_CRS_STACK_SIZE
	.align		4
.L_41:
        /*1b10*/ 	.byte	0x04, 0x1e
        /*1b12*/ 	.short	(.L_43 - .L_42)
.L_42:
        /*1b14*/ 	.word	0x00000000


	//----- nvinfo : EIATTR_CBANK_PARAM_SIZE
	.align		4
.L_43:
        /*1b18*/ 	.byte	0x03, 0x19
        /*1b1a*/ 	.short	0x0470


	//----- nvinfo : EIATTR_PARAM_CBANK
	.align		4
        /*1b1c*/ 	.byte	0x04, 0x0a
        /*1b1e*/ 	.short	(.L_45 - .L_44)
	.align		4
.L_44:
        /*1b20*/ 	.word	index@(.nv.constant0._ZN7cutlass13device_kernelINS_4gemm6kernel13GemmUniversalIN4cute5tupleIJiiiiEEENS1_10collective13CollectiveMmaINS1_34MainloopSm90TmaGmmaWarpSpecializedILi7ENS5_IJNS4_1CILi4EEENSA_ILi2EEENSA_ILi1EEEEEENS1_35KernelTmaWarpSpecializedCooperativeEEENS5_IJNSA_ILi256EEESH_NSA_ILi32EEEEEENS_10bfloat16_tENS5_IJlSD_lEEESK_SL_NS4_8TiledMMAINS4_8MMA_AtomIJNS4_4SM904GMMA28MMA_64x256x16_F32BF16BF16_SSILNSP_5MajorE0ELSR_0ELNSP_7ScaleInE1ELSS_1EEEEEENS4_6LayoutINS5_IJSC_SD_SD_EEENS5_IJSD_NSA_ILi0EEESX_EEEEENS5_IJNS4_10UnderscoreES10_S10_EEEEENS4_23SM90_TMA_LOAD_MULTICASTENS4_14ComposedLayoutINS4_7SwizzleILi2ELi4ELi3EEENS4_18smem_ptr_flag_bitsILi16EEENSV_INS5_IJNSA_ILi8EEESI_EEENS5_IJSI_SD_EEEEEEEvNS4_8identityES13_S1D_vS1E_EENS_8epilogue10collective6detail29Sm90TmaWarpSpecializedAdapterINS1H_15DefaultEpilogueISK_SL_SL_NS1G_6thread17LinearCombinationISK_Li1EffLNS1L_9ScaleType4KindE0ELNS_15FloatRoundStyleE2ESK_EENS1_15EpilogueDefaultEEEEEvvEEEEvNT_6ParamsE)
        /*1b24*/ 	.short	0x0210
        /*1b26*/ 	.short	0x0470


	//----- nvinfo : EIATTR_SW_WAR
	.align		4
.L_45:
        /*1b28*/ 	.byte	0x04, 0x36
        /*1b2a*/ 	.short	(.L_47 - .L_46)
.L_46:
        /*1b2c*/ 	.word	0x00000008
.L_47:


//--------------------- .nv.callgraph             --------------------------
	.section	.nv.callgraph,"",@"SHT_CUDA_CALLGRAPH"
	.align	4
	.sectionentsize	8
	.align		4
        /*0000*/ 	.word	0x00000000
	.align		4
        /*0004*/ 	.word	0xffffffff
	.align		4
        /*0008*/ 	.word	index@(_ZN7cutlass13device_kernelINS_4gemm6kernel13GemmUniversalIN4cute5tupleIJiiiiEEENS1_10collective13CollectiveMmaINS1_34MainloopSm90TmaGmmaWarpSpecializedILi7ENS5_IJNS4_1CILi4EEENSA_ILi2EEENSA_ILi1EEEEEENS1_35KernelTmaWarpSpecializedCooperativeEEENS5_IJNSA_ILi256EEESH_NSA_ILi32EEEEEENS_10bfloat16_tENS5_IJlSD_lEEESK_SL_NS4_8TiledMMAINS4_8MMA_AtomIJNS4_4SM904GMMA28MMA_64x256x16_F32BF16BF16_SSILNSP_5MajorE0ELSR_0ELNSP_7ScaleInE1ELSS_1EEEEEENS4_6LayoutINS5_IJSC_SD_SD_EEENS5_IJSD_NSA_ILi0EEESX_EEEEENS5_IJNS4_10UnderscoreES10_S10_EEEEENS4_23SM90_TMA_LOAD_MULTICASTENS4_14ComposedLayoutINS4_7SwizzleILi2ELi4ELi3EEENS4_18smem_ptr_flag_bitsILi16EEENSV_INS5_IJNSA_ILi8EEESI_EEENS5_IJSI_SD_EEEEEEEvNS4_8identityES13_S1D_vS1E_EENS_8epilogue10collective6detail29Sm90TmaWarpSpecializedAdapterINS1H_15DefaultEpilogueISK_SL_SL_NS1G_6thread17LinearCombinationISK_Li1EffLNS1L_9ScaleType4KindE0ELNS_15FloatRoundStyleE2ESK_EENS1_15EpilogueDefaultEEEEEvvEEEEvNT_6ParamsE)
	.align		4
        /*000c*/ 	.word	index@(__assertfail)
	.align		4
        /*0010*/ 	.word	0x00000000
	.align		4
        /*0014*/ 	.word	0xfffffffe
	.align		4
        /*0018*/ 	.word	0x00000000
	.align		4
        /*001c*/ 	.word	0xfffffffd
	.align		4
        /*0020*/ 	.word	0x00000000
	.align		4
        /*0024*/ 	.word	0xfffffffc


//--------------------- .nv.constant4             --------------------------
	.section	.nv.constant4,"a",@progbits
	.align	8
	.align		8
.nv.constant4:
        /*0000*/ 	.dword	__assertfail
	.align		8
        /*0008*/ 	.dword	__unnamed_1
	.align		8
        /*0010*/ 	.dword	_ZN40_INTERNAL_4a601f6d_4_k_cu_3b37b9ff_296634cuda3std3__45__cpo5beginE
	.align		8
        /*0018*/ 	.dword	_ZN40_INTERNAL_4a601f6d_4_k_cu_3b37b9ff_296634cuda3std3__45__cpo3endE
	.align		8
        /*0020*/ 	.dword	_ZN40_INTERNAL_4a601f6d_4_k_cu_3b37b9ff_296634cuda3std3__45__cpo6cbeginE
	.align		8
        /*0028*/ 	.dword	_ZN40_INTERNAL_4a601f6d_4_k_cu_3b37b9ff_296634cuda3std3__45__cpo4cendE
	.align		8
        /*0030*/ 	.dword	_ZN40_INTERNAL_4a601f6d_4_k_cu_3b37b9ff_296634cuda3std3__442_GLOBAL__N__4a601f6d_4_k_cu_3b37b9ff_296636ignoreE
	.align		8
        /*0038*/ 	.dword	_ZN40_INTERNAL_4a601f6d_4_k_cu_3b37b9ff_296634cuda3std3__419piecewise_constructE
	.align		8
        /*0040*/ 	.dword	_ZN40_INTERNAL_4a601f6d_4_k_cu_3b37b9ff_296634cuda3std3__48in_placeE
	.align		8
        /*0048*/ 	.dword	_ZN40_INTERNAL_4a601f6d_4_k_cu_3b37b9ff_296634cuda3std6ranges3__45__cpo4swapE
	.align		8
        /*0050*/ 	.dword	_ZN40_INTERNAL_4a601f6d_4_k_cu_3b37b9ff_296634cuda3std6ranges3__45__cpo9iter_moveE
	.align		8
        /*0058*/ 	.dword	_ZN40_INTERNAL_4a601f6d_4_k_cu_3b37b9ff_296634cute7productE
	.align		8
        /*0060*/ 	.dword	_ZN40_INTERNAL_4a601f6d_4_k_cu_3b37b9ff_296634cute1_E
	.align		8
        /*0068*/ 	.dword	$str$22
	.align		8
        /*0070*/ 	.dword	$str$23


//--------------------- .text._ZN7cutlass13device_kernelINS_4gemm6kernel13GemmUniversalIN4cute5tupleIJiiiiEEENS1_10collective13CollectiveMmaINS1_34MainloopSm90TmaGmmaWarpSpecializedILi7ENS5_IJNS4_1CILi4EEENSA_ILi2EEENSA_ILi1EEEEEENS1_35KernelTmaWarpSpecializedCooperativeEEENS5_IJNSA_ILi256EEESH_NSA_ILi32EEEEEENS_10bfloat16_tENS5_IJlSD_lEEESK_SL_NS4_8TiledMMAINS4_8MMA_AtomIJNS4_4SM904GMMA28MMA_64x256x16_F32BF16BF16_SSILNSP_5MajorE0ELSR_0ELNSP_7ScaleInE1ELSS_1EEEEEENS4_6LayoutINS5_IJSC_SD_SD_EEENS5_IJSD_NSA_ILi0EEESX_EEEEENS5_IJNS4_10UnderscoreES10_S10_EEEEENS4_23SM90_TMA_LOAD_MULTICASTENS4_14ComposedLayoutINS4_7SwizzleILi2ELi4ELi3EEENS4_18smem_ptr_flag_bitsILi16EEENSV_INS5_IJNSA_ILi8EEESI_EEENS5_IJSI_SD_EEEEEEEvNS4_8identityES13_S1D_vS1E_EENS_8epilogue10collective6detail29Sm90TmaWarpSpecializedAdapterINS1H_15DefaultEpilogueISK_SL_SL_NS1G_6thread17LinearCombinationISK_Li1EffLNS1L_9ScaleType4KindE0ELNS_15FloatRoundStyleE2ESK_EENS1_15EpilogueDefaultEEEEEvvEEEEvNT_6ParamsE --------------------------
	.section	.text._ZN7cutlass13device_kernelINS_4gemm6kernel13GemmUniversalIN4cute5tupleIJiiiiEEENS1_10collective13CollectiveMmaINS1_34MainloopSm90TmaGmmaWarpSpecializedILi7ENS5_IJNS4_1CILi4EEENSA_ILi2EEENSA_ILi1EEEEEENS1_35KernelTmaWarpSpecializedCooperativeEEENS5_IJNSA_ILi256EEESH_NSA_ILi32EEEEEENS_10bfloat16_tENS5_IJlSD_lEEESK_SL_NS4_8TiledMMAINS4_8MMA_AtomIJNS4_4SM904GMMA28MMA_64x256x16_F32BF16BF16_SSILNSP_5MajorE0ELSR_0ELNSP_7ScaleInE1ELSS_1EEEEEENS4_6LayoutINS5_IJSC_SD_SD_EEENS5_IJSD_NSA_ILi0EEESX_EEEEENS5_IJNS4_10UnderscoreES10_S10_EEEEENS4_23SM90_TMA_LOAD_MULTICASTENS4_14ComposedLayoutINS4_7SwizzleILi2ELi4ELi3EEENS4_18smem_ptr_flag_bitsILi16EEENSV_INS5_IJNSA_ILi8EEESI_EEENS5_IJSI_SD_EEEEEEEvNS4_8identityES13_S1D_vS1E_EENS_8epilogue10collective6detail29Sm90TmaWarpSpecializedAdapterINS1H_15DefaultEpilogueISK_SL_SL_NS1G_6thread17LinearCombinationISK_Li1EffLNS1L_9ScaleType4KindE0ELNS_15FloatRoundStyleE2ESK_EENS1_15EpilogueDefaultEEEEEvvEEEEvNT_6ParamsE,"ax",@progbits
	.align	128
.text._ZN7cutlass13device_kernelINS_4gemm6kernel13GemmUniversalIN4cute5tupleIJiiiiEEENS1_10collective13CollectiveMmaINS1_34MainloopSm90TmaGmmaWarpSpecializedILi7ENS5_IJNS4_1CILi4EEENSA_ILi2EEENSA_ILi1EEEEEENS1_35KernelTmaWarpSpecializedCooperativeEEENS5_IJNSA_ILi256EEESH_NSA_ILi32EEEEEENS_10bfloat16_tENS5_IJlSD_lEEESK_SL_NS4_8TiledMMAINS4_8MMA_AtomIJNS4_4SM904GMMA28MMA_64x256x16_F32BF16BF16_SSILNSP_5MajorE0ELSR_0ELNSP_7ScaleInE1ELSS_1EEEEEENS4_6LayoutINS5_IJSC_SD_SD_EEENS5_IJSD_NSA_ILi0EEESX_EEEEENS5_IJNS4_10UnderscoreES10_S10_EEEEENS4_23SM90_TMA_LOAD_MULTICASTENS4_14ComposedLayoutINS4_7SwizzleILi2ELi4ELi3EEENS4_18smem_ptr_flag_bitsILi16EEENSV_INS5_IJNSA_ILi8EEESI_EEENS5_IJSI_SD_EEEEEEEvNS4_8identityES13_S1D_vS1E_EENS_8epilogue10collective6detail29Sm90TmaWarpSpecializedAdapterINS1H_15DefaultEpilogueISK_SL_SL_NS1G_6thread17LinearCombinationISK_Li1EffLNS1L_9ScaleType4KindE0ELNS_15FloatRoundStyleE2ESK_EENS1_15EpilogueDefaultEEEEEvvEEEEvNT_6ParamsE:
        .type           _ZN7cutlass13device_kernelINS_4gemm6kernel13GemmUniversalIN4cute5tupleIJiiiiEEENS1_10collective13CollectiveMmaINS1_34MainloopSm90TmaGmmaWarpSpecializedILi7ENS5_IJNS4_1CILi4EEENSA_ILi2EEENSA_ILi1EEEEEENS1_35KernelTmaWarpSpecializedCooperativeEEENS5_IJNSA_ILi256EEESH_NSA_ILi32EEEEEENS_10bfloat16_tENS5_IJlSD_lEEESK_SL_NS4_8TiledMMAINS4_8MMA_AtomIJNS4_4SM904GMMA28MMA_64x256x16_F32BF16BF16_SSILNSP_5MajorE0ELSR_0ELNSP_7ScaleInE1ELSS_1EEEEEENS4_6LayoutINS5_IJSC_SD_SD_EEENS5_IJSD_NSA_ILi0EEESX_EEEEENS5_IJNS4_10UnderscoreES10_S10_EEEEENS4_23SM90_TMA_LOAD_MULTICASTENS4_14ComposedLayoutINS4_7SwizzleILi2ELi4ELi3EEENS4_18smem_ptr_flag_bitsILi16EEENSV_INS5_IJNSA_ILi8EEESI_EEENS5_IJSI_SD_EEEEEEEvNS4_8identityES13_S1D_vS1E_EENS_8epilogue10collective6detail29Sm90TmaWarpSpecializedAdapterINS1H_15DefaultEpilogueISK_SL_SL_NS1G_6thread17LinearCombinationISK_Li1EffLNS1L_9ScaleType4KindE0ELNS_15FloatRoundStyleE2ESK_EENS1_15EpilogueDefaultEEEEEvvEEEEvNT_6ParamsE,@function
        .size           _ZN7cutlass13device_kernelINS_4gemm6kernel13GemmUniversalIN4cute5tupleIJiiiiEEENS1_10collective13CollectiveMmaINS1_34MainloopSm90TmaGmmaWarpSpecializedILi7ENS5_IJNS4_1CILi4EEENSA_ILi2EEENSA_ILi1EEEEEENS1_35KernelTmaWarpSpecializedCooperativeEEENS5_IJNSA_ILi256EEESH_NSA_ILi32EEEEEENS_10bfloat16_tENS5_IJlSD_lEEESK_SL_NS4_8TiledMMAINS4_8MMA_AtomIJNS4_4SM904GMMA28MMA_64x256x16_F32BF16BF16_SSILNSP_5MajorE0ELSR_0ELNSP_7ScaleInE1ELSS_1EEEEEENS4_6LayoutINS5_IJSC_SD_SD_EEENS5_IJSD_NSA_ILi0EEESX_EEEEENS5_IJNS4_10UnderscoreES10_S10_EEEEENS4_23SM90_TMA_LOAD_MULTICASTENS4_14ComposedLayoutINS4_7SwizzleILi2ELi4ELi3EEENS4_18smem_ptr_flag_bitsILi16EEENSV_INS5_IJNSA_ILi8EEESI_EEENS5_IJSI_SD_EEEEEEEvNS4_8identityES13_S1D_vS1E_EENS_8epilogue10collective6detail29Sm90TmaWarpSpecializedAdapterINS1H_15DefaultEpilogueISK_SL_SL_NS1G_6thread17LinearCombinationISK_Li1EffLNS1L_9ScaleType4KindE0ELNS_15FloatRoundStyleE2ESK_EENS1_15EpilogueDefaultEEEEEvvEEEEvNT_6ParamsE,(.L_x_587 - _ZN7cutlass13device_kernelINS_4gemm6kernel13GemmUniversalIN4cute5tupleIJiiiiEEENS1_10collective13CollectiveMmaINS1_34MainloopSm90TmaGmmaWarpSpecializedILi7ENS5_IJNS4_1CILi4EEENSA_ILi2EEENSA_ILi1EEEEEENS1_35KernelTmaWarpSpecializedCooperativeEEENS5_IJNSA_ILi256EEESH_NSA_ILi32EEEEEENS_10bfloat16_tENS5_IJlSD_lEEESK_SL_NS4_8TiledMMAINS4_8MMA_AtomIJNS4_4SM904GMMA28MMA_64x256x16_F32BF16BF16_SSILNSP_5MajorE0ELSR_0ELNSP_7ScaleInE1ELSS_1EEEEEENS4_6LayoutINS5_IJSC_SD_SD_EEENS5_IJSD_NSA_ILi0EEESX_EEEEENS5_IJNS4_10UnderscoreES10_S10_EEEEENS4_23SM90_TMA_LOAD_MULTICASTENS4_14ComposedLayoutINS4_7SwizzleILi2ELi4ELi3EEENS4_18smem_ptr_flag_bitsILi16EEENSV_INS5_IJNSA_ILi8EEESI_EEENS5_IJSI_SD_EEEEEEEvNS4_8identityES13_S1D_vS1E_EENS_8epilogue10collective6detail29Sm90TmaWarpSpecializedAdapterINS1H_15DefaultEpilogueISK_SL_SL_NS1G_6thread17LinearCombinationISK_Li1EffLNS1L_9ScaleType4KindE0ELNS_15FloatRoundStyleE2ESK_EENS1_15EpilogueDefaultEEEEEvvEEEEvNT_6ParamsE)
        .other          _ZN7cutlass13device_kernelINS_4gemm6kernel13GemmUniversalIN4cute5tupleIJiiiiEEENS1_10collective13CollectiveMmaINS1_34MainloopSm90TmaGmmaWarpSpecializedILi7ENS5_IJNS4_1CILi4EEENSA_ILi2EEENSA_ILi1EEEEEENS1_35KernelTmaWarpSpecializedCooperativeEEENS5_IJNSA_ILi256EEESH_NSA_ILi32EEEEEENS_10bfloat16_tENS5_IJlSD_lEEESK_SL_NS4_8TiledMMAINS4_8MMA_AtomIJNS4_4SM904GMMA28MMA_64x256x16_F32BF16BF16_SSILNSP_5MajorE0ELSR_0ELNSP_7ScaleInE1ELSS_1EEEEEENS4_6LayoutINS5_IJSC_SD_SD_EEENS5_IJSD_NSA_ILi0EEESX_EEEEENS5_IJNS4_10UnderscoreES10_S10_EEEEENS4_23SM90_TMA_LOAD_MULTICASTENS4_14ComposedLayoutINS4_7SwizzleILi2ELi4ELi3EEENS4_18smem_ptr_flag_bitsILi16EEENSV_INS5_IJNSA_ILi8EEESI_EEENS5_IJSI_SD_EEEEEEEvNS4_8identityES13_S1D_vS1E_EENS_8epilogue10collective6detail29Sm90TmaWarpSpecializedAdapterINS1H_15DefaultEpilogueISK_SL_SL_NS1G_6thread17LinearCombinationISK_Li1EffLNS1L_9ScaleType4KindE0ELNS_15FloatRoundStyleE2ESK_EENS1_15EpilogueDefaultEEEEEvvEEEEvNT_6ParamsE,@"STO_CUDA_ENTRY STV_DEFAULT"
_ZN7cutlass13device_kernelINS_4gemm6kernel13GemmUniversalIN4cute5tupleIJiiiiEEENS1_10collective13CollectiveMmaINS1_34MainloopSm90TmaGmmaWarpSpecializedILi7ENS5_IJNS4_1CILi4EEENSA_ILi2EEENSA_ILi1EEEEEENS1_35KernelTmaWarpSpecializedCooperativeEEENS5_IJNSA_ILi256EEESH_NSA_ILi32EEEEEENS_10bfloat16_tENS5_IJlSD_lEEESK_SL_NS4_8TiledMMAINS4_8MMA_AtomIJNS4_4SM904GMMA28MMA_64x256x16_F32BF16BF16_SSILNSP_5MajorE0ELSR_0ELNSP_7ScaleInE1ELSS_1EEEEEENS4_6LayoutINS5_IJSC_SD_SD_EEENS5_IJSD_NSA_ILi0EEESX_EEEEENS5_IJNS4_10UnderscoreES10_S10_EEEEENS4_23SM90_TMA_LOAD_MULTICASTENS4_14ComposedLayoutINS4_7SwizzleILi2ELi4ELi3EEENS4_18smem_ptr_flag_bitsILi16EEENSV_INS5_IJNSA_ILi8EEESI_EEENS5_IJSI_SD_EEEEEEEvNS4_8identityES13_S1D_vS1E_EENS_8epilogue10collective6detail29Sm90TmaWarpSpecializedAdapterINS1H_15DefaultEpilogueISK_SL_SL_NS1G_6thread17LinearCombinationISK_Li1EffLNS1L_9ScaleType4KindE0ELNS_15FloatRoundStyleE2ESK_EENS1_15EpilogueDefaultEEEEEvvEEEEvNT_6ParamsE:
[----:B------:R-:W0:Y:S02]  /*0000*/  LDC R1, c[0x0][0x28] ;  /* 0x00000a00ff017b82 */ /* 0x000e240000000800 */
[----:B0-----:R-:W-:Y:S01]  /*0010*/  VIADD R1, R1, 0xfffffb40 ;  /* 0xfffffb4001017836 */ /* 0x001fe20000000000 */
[----:B------:R-:W0:Y:S01]  /*0020*/  S2R R4, SR_TID.X ;  /* 0x0000000000047919 */ /* 0x000e220000002100 */
[----:B------:R-:W-:Y:S01]  /*0030*/  ELECT P0, URZ, PT ;  /* 0x00000000003f782f */ /* 0x000fe20003800000 */
[----:B------:R-:W-:Y:S01]  /*0040*/  BSSY B0, `(.L_x_0) ;  /* 0x0000015000007945 */ /* 0x000fe20003800000 */
[--C-:B0-----:R-:W-:Y:S02]  /*0050*/  SHF.R.U32.HI R0, RZ, 0x5, R4.reuse ;  /* 0x00000005ff007819 */ /* 0x101fe40000011604 */
[----:B------:R-:W-:-:S03]  /*0060*/  SHF.R.U32.HI R2, RZ, 0x7, R4 ;  /* 0x00000007ff027819 */ /* 0x000fc60000011604 */
[----:B------:R-:W0:Y:S04]  /*0070*/  SHFL.IDX PT, R3, R0, RZ, 0x1f ;  /* 0x00001fff00037589 */ /* 0x000e2800000e0000 */
[----:B------:R-:W1:Y:S01]  /*0080*/  SHFL.IDX PT, R2, R2, RZ, 0x1f ;  /* 0x00001fff02027589 */ /* 0x000e6200000e0000 */
[----:B0-----:R-:W-:Y:S02]  /*0090*/  R2UR UR9, R3 ;  /* 0x00000000030972ca */ /* 0x001fe400000e0000 */
[----:B-1----:R-:W-:-:S11]  /*00a0*/  R2UR UR5, R2 ;  /* 0x00000000020572ca */ /* 0x002fd600000e0000 */
[----:B------:R-:W-:Y:S02]  /*00b0*/  USHF.R.S32.HI UR4, URZ, 0x1f, UR9 ;  /* 0x0000001f3f047899 */ /* 0x000fe40008011409 */
[----:B------:R-:W-:Y:S02]  /*00c0*/  ISETP.NE.OR P0, PT, RZ, UR9, !P0 ;  /* 0x00000009ff007c0c */ /* 0x000fe4000c705670 */
[----:B------:R-:W-:-:S04]  /*00d0*/  ULEA.HI UR4, UR4, UR9, URZ, 0x2 ;  /* 0x0000000904047291 */ /* 0x000fc8000f8f103f */
[----:B------:R-:W-:-:S04]  /*00e0*/  ULOP3.LUT UR4, UR4, 0xfffffffc, URZ, 0xc0, !UPT ;  /* 0xfffffffc04047892 */ /* 0x000fc8000f8ec03f */
[----:B------:R-:W-:-:S03]  /*00f0*/  UIADD3 UR9, UR9, -UR4, URZ ;  /* 0x8000000409097290 */ /* 0x000fc6000fffe03f */
[----:B------:R-:W-:Y:S09]  /*0100*/  @P0 BRA `(.L_x_1) ;  /* 0x0000000000200947 */ /* 0x000ff20003800000 */
[----:B------:R-:W-:Y:S02]  /*0110*/  ULDC.64 UR6, c[0x0][0x198] ;  /* 0x0000660000067ab9 */ /* 0x000fe40000000a00 */
[----:B------:R-:W-:Y:S02]  /*0120*/  UIADD3 UR10, UP0, UR6, 0xf0, URZ ;  /* 0x000000f0060a7890 */ /* 0x000fe4000ff1e03f */
[----:B------:R-:W-:Y:S02]  /*0130*/  UIADD3 UR6, UP1, UR6, 0x1f0, URZ ;  /* 0x000001f006067890 */ /* 0x000fe4000ff3e03f */
[----:B------:R-:W-:Y:S02]  /*0140*/  UIADD3.X UR11, URZ, UR7, URZ, UP0, !UPT ;  /* 0x000000073f0b7290 */ /* 0x000fe400087fe43f */
[----:B------:R-:W-:-:S07]  /*0150*/  UIADD3.X UR7, URZ, UR7, URZ, UP1, !UPT ;  /* 0x000000073f077290 */ /* 0x000fce0008ffe43f */
[----:B------:R0:W-:Y:S02]  /*0160*/  UTMACCTL.PF [UR10] ;  /* 0x000000000a0079b9 */ /* 0x0001e40008040000 */
[----:B------:R0:W-:Y:S02]  /*0170*/  UTMACCTL.PF [UR6] ;  /* 0x00000000060079b9 */ /* 0x0001e40008040000 */
[----:B0-----:R-:W-:Y:S01]  /*0180*/  NOP ;  /* 0x0000000000007918 */ /* 0x001fe20000000000 */
.L_x_1:
[----:B------:R-:W-:Y:S05]  /*0190*/  BSYNC B0 ;  /* 0x0000000000007941 */ /* 0x000fea0003800000 */
.L_x_0:
[----:B------:R-:W0:Y:S01]  /*01a0*/  SHFL.IDX PT, R2, R0, RZ, 0x1f ;  /* 0x00001fff00027589 */ /* 0x000e2200000e0000 */
[----:B------:R-:W-:Y:S01]  /*01b0*/  UISETP.NE.AND UP0, UPT, UR9, 0x3, UPT ;  /* 0x000000030900788c */ /* 0x000fe2000bf05270 */
[----:B------:R-:W-:Y:S01]  /*01c0*/  ISETP.NE.AND P1, PT, RZ, UR5, PT ;  /* 0x00000005ff007c0c */ /* 0x000fe2000bf25270 */
[----:B------:R-:W-:Y:S02]  /*01d0*/  UIADD3 UR16, UR5, -0x1, URZ ;  /* 0xffffffff05107890 */ /* 0x000fe4000fffe03f */
[----:B------:R-:W-:Y:S02]  /*01e0*/  UISETP.EQ.OR UP0, UPT, UR9, URZ, !UP0 ;  /* 0x0000003f0900728c */ /* 0x000fe4000c702670 */
[----:B------:R-:W-:Y:S02]  /*01f0*/  UISETP.GE.U32.AND UP1, UPT, UR16, 0x2, UPT ;  /* 0x000000021000788c */ /* 0x000fe4000bf26070 */
[----:B------:R-:W-:-:S04]  /*0200*/  UISETP.EQ.AND UP0, UPT, UR5, URZ, UP0 ;  /* 0x0000003f0500728c */ /* 0x000fc80008702270 */
[----:B------:R-:W-:-:S04]  /*0210*/  USEL UR40, URZ, 0x1, !UP0 ;  /* 0x000000013f287887 */ /* 0x000fc8000c000000 */
[----:B------:R-:W-:Y:S01]  /*0220*/  USEL UR40, UR40, 0x2, UP1 ;  /* 0x0000000228287887 */ /* 0x000fe20008800000 */
[----:B0-----:R-:W-:-:S13]  /*0230*/  ISETP.NE.AND P0, PT, R2, RZ, PT ;  /* 0x000000ff0200720c */ /* 0x001fda0003f05270 */
[----:B------:R-:W-:Y:S05]  /*0240*/  @P0 BRA `(.L_x_2) ;  /* 0x0000000000700947 */ /* 0x000fea0003800000 */
[----:B------:R-:W0:Y:S01]  /*0250*/  S2UR UR8, SR_CgaCtaId ;  /* 0x00000000000879c3 */ /* 0x000e220000008800 */
[----:B------:R-:W-:Y:S01]  /*0260*/  UMOV UR4, 0x400 ;  /* 0x0000040000047882 */ /* 0x000fe20000000000 */
[----:B------:R-:W-:Y:S01]  /*0270*/  UMOV UR5, 0x1 ;  /* 0x0000000100057882 */ /* 0x000fe20000000000 */
[----:B------:R-:W-:Y:S01]  /*0280*/  UMOV UR6, 0xa ;  /* 0x0000000a00067882 */ /* 0x000fe20000000000 */
[----:B------:R-:W-:Y:S01]  /*0290*/  ELECT P0, URZ, PT ;  /* 0x00000000003f782f */ /* 0x000fe20003800000 */
[----:B------:R-:W-:-:S04]  /*02a0*/  UIADD3 UR6, -UR6, 0x100000, URZ ;  /* 0x0010000006067890 */ /* 0x000fc8000fffe13f */
[----:B------:R-:W-:Y:S02]  /*02b0*/  USHF.L.U32 UR7, UR6, 0xb, URZ ;  /* 0x0000000b06077899 */ /* 0x000fe4000800063f */
[----:B------:R-:W-:Y:S02]  /*02c0*/  USHF.L.U32 UR6, UR6, 0x1, URZ ;  /* 0x0000000106067899 */ /* 0x000fe4000800063f */
[----:B0-----:R-:W-:Y:S02]  /*02d0*/  ULEA UR8, UR8, UR4, 0x18 ;  /* 0x0000000408087291 */ /* 0x001fe4000f8ec03f */
[----:B------:R-:W-:-:S04]  /*02e0*/  UIADD3 UR4, -UR5, 0x100000, URZ ;  /* 0x0010000005047890 */ /* 0x000fc8000fffe13f */
[----:B------:R-:W-:Y:S02]  /*02f0*/  USHF.L.U32 UR5, UR4, 0xb, URZ ;  /* 0x0000000b04057899 */ /* 0x000fe4000800063f */
[----:B------:R-:W-:Y:S01]  /*0300*/  USHF.L.U32 UR4, UR4, 0x1, URZ ;  /* 0x0000000104047899 */ /* 0x000fe2000800063f */
[----:B------:R-:W0:Y:S11]  /*0310*/  FENCE.VIEW.ASYNC.S ;  /* 0x00000000000073c6 */ /* 0x000e360000000000 */
[----:B0-----:R0:W1:Y:S01]  /*0320*/  SYNCS.EXCH.64 URZ, [UR8], UR4 ;  /* 0x00000004083f75b2 */ /* 0x0010620008000100 */
[----:B------:R0:W2:Y:S01]  /*0330*/  SYNCS.EXCH.64 URZ, [UR8+0x38], UR6 ;  /* 0x00003806083f75b2 */ /* 0x0000a20008000100 */
[----:B------:R0:W3:Y:S01]  /*0340*/  SYNCS.EXCH.64 URZ, [UR8+0x8], UR4 ;  /* 0x00000804083f75b2 */ /* 0x0000e20008000100 */
[----:B------:R0:W4:Y:S01]  /*0350*/  SYNCS.EXCH.64 URZ, [UR8+0x40], UR6 ;  /* 0x00004006083f75b2 */ /* 0x0001220008000100 */
[----:B------:R0:W0:Y:S01]  /*0360*/  SYNCS.EXCH.64 URZ, [UR8+0x10], UR4 ;  /* 0x00001004083f75b2 */ /* 0x0000220008000100 */
        /* <DEDUP_REMOVED lines=9> */
[----:B------:R-:W-:Y:S01]  /*0400*/  NOP ;  /* 0x0000000000007918 */ /* 0x000fe20000000000 */
.L_x_2:
[----:B------:R-:W5:Y:S01]  /*0410*/  S2UR UR13, SR_CTAID.X ;  /* 0x00000000000d79c3 */ /* 0x000f620000002500 */
[----:B------:R-:W-:Y:S01]  /*0420*/  SHF.R.S32.HI R3, RZ, 0x1f, R4 ;  /* 0x0000001fff037819 */ /* 0x000fe20000011404 */
[----:B------:R-:W1:Y:S01]  /*0430*/  SHFL.IDX PT, R0, R0, RZ, 0x1f ;  /* 0x00001fff00007589 */ /* 0x000e6200000e0000 */
[----:B0-----:R-:W-:Y:S01]  /*0440*/  ULDC UR4, c[0x0][0x150] ;  /* 0x0000540000047ab9 */ /* 0x001fe20000000800 */
[----:B------:R-:W-:Y:S02]  /*0450*/  ELECT P0, URZ, PT ;  /* 0x00000000003f782f */ /* 0x000fe40003800000 */
[----:B------:R-:W-:Y:S01]  /*0460*/  LEA.HI R3, R3, R4, RZ, 0x7 ;  /* 0x0000000403037211 */ /* 0x000fe200078f38ff */
[----:B------:R-:W-:Y:S01]  /*0470*/  ULDC UR5, c[0x0][0x154] ;  /* 0x0000550000057ab9 */ /* 0x000fe20000000800 */
[----:B------:R-:W-:Y:S01]  /*0480*/  SHF.R.S32.HI R7, RZ, 0x1f, R2 ;  /* 0x0000001fff077819 */ /* 0x000fe20000011402 */
[----:B------:R-:W0:Y:S01]  /*0490*/  S2UR UR10, SR_CTAID.Y ;  /* 0x00000000000a79c3 */ /* 0x000e220000002600 */
[----:B------:R-:W-:Y:S01]  /*04a0*/  LOP3.LUT R3, R3, 0xffffff80, RZ, 0xc0, !PT ;  /* 0xffffff8003037812 */ /* 0x000fe200078ec0ff */
[----:B------:R-:W-:Y:S01]  /*04b0*/  ULDC UR8, c[0x0][0x144] ;  /* 0x0000510000087ab9 */ /* 0x000fe20000000800 */
[----:B------:R-:W-:Y:S01]  /*04c0*/  LEA.HI R7, R7, R2, RZ, 0x2 ;  /* 0x0000000207077211 */ /* 0x000fe200078f10ff */
[----:B------:R-:W-:Y:S01]  /*04d0*/  NOP ;  /* 0x0000000000007918 */ /* 0x000fe20000000000 */
[----:B------:R-:W-:Y:S01]  /*04e0*/  NOP ;  /* 0x0000000000007918 */ /* 0x000fe20000000000 */
[----:B------:R-:W-:Y:S01]  /*04f0*/  IMAD.IADD R3, R4, 0x1, -R3 ;  /* 0x0000000104037824 */ /* 0x000fe200078e0a03 */
[----:B------:R-:W-:Y:S01]  /*0500*/  LOP3.LUT R7, R7, 0x3ffffffc, RZ, 0xc0, !PT ;  /* 0x3ffffffc07077812 */ /* 0x000fe200078ec0ff */
[----:B------:R-:W-:Y:S01]  /*0510*/  ULDC UR11, c[0x0][0x148] ;  /* 0x00005200000b7ab9 */ /* 0x000fe20000000800 */
[----:B------:R-:W-:-:S02]  /*0520*/  IMAD.MOV.U32 R17, RZ, RZ, 0x1 ;  /* 0x00000001ff117424 */ /* 0x000fc400078e00ff */
[----:B------:R-:W-:Y:S01]  /*0530*/  SHF.R.S32.HI R4, RZ, 0x1f, R3 ;  /* 0x0000001fff047819 */ /* 0x000fe20000011403 */
[----:B------:R-:W-:-:S03]  /*0540*/  IMAD.IADD R7, R2, 0x1, -R7 ;  /* 0x0000000102077824 */ /* 0x000fc600078e0a07 */
[----:B------:R-:W-:Y:S02]  /*0550*/  LEA.HI R4, R4, R3, RZ, 0x3 ;  /* 0x0000000304047211 */ /* 0x000fe400078f18ff */
[----:B-----5:R-:W-:Y:S02]  /*0560*/  I2FP.F32.U32 R5, UR13 ;  /* 0x0000000d00057c45 */ /* 0x020fe40008201000 */
[----:B-1----:R-:W-:-:S03]  /*0570*/  ISETP.NE.OR P0, PT, R0, RZ, !P0 ;  /* 0x000000ff0000720c */ /* 0x002fc60004705670 */
[----:B------:R-:W-:Y:S01]  /*0580*/  FMUL R6, R5, UR4 ;  /* 0x0000000405067c20 */ /* 0x000fe20008400000 */
[--C-:B------:R-:W-:Y:S02]  /*0590*/  SHF.R.S32.HI R5, RZ, 0x3, R4.reuse ;  /* 0x00000003ff057819 */ /* 0x100fe40000011404 */
[----:B------:R-:W-:Y:S02]  /*05a0*/  SHF.R.S32.HI R4, RZ, 0x1f, R4 ;  /* 0x0000001fff047819 */ /* 0x000fe40000011404 */
[----:B0-----:R-:W-:Y:S01]  /*05b0*/  I2FP.F32.U32 R0, UR10 ;  /* 0x0000000a00007c45 */ /* 0x001fe20008201000 */
[----:B------:R-:W0:Y:S01]  /*05c0*/  F2I.U32.TRUNC.NTZ R6, R6 ;  /* 0x0000000600067305 */ /* 0x000e22000020f000 */
[----:B------:R-:W-:-:S03]  /*05d0*/  LEA.HI R4, R4, R5, RZ, 0x2 ;  /* 0x0000000504047211 */ /* 0x000fc600078f10ff */
[----:B------:R-:W-:Y:S01]  /*05e0*/  FMUL R0, R0, UR5 ;  /* 0x0000000500007c20 */ /* 0x000fe20008400000 */
[----:B------:R-:W-:Y:S01]  /*05f0*/  LOP3.LUT R4, R4, 0xfffffffc, RZ, 0xc0, !PT ;  /* 0xfffffffc04047812 */ /* 0x000fe200078ec0ff */
[----:B------:R-:W-:Y:S01]  /*0600*/  VOTEU.ALL UP0, P0 ;  /* 0x00000000003f7886 */ /* 0x000fe20000000000 */
[----:B------:R-:W-:-:S03]  /*0610*/  VOTEU.ALL UP1, P0 ;  /* 0x00000000003f7886 */ /* 0x000fc60000020000 */
[----:B------:R-:W-:Y:S01]  /*0620*/  IMAD.IADD R4, R5, 0x1, -R4 ;  /* 0x0000000105047824 */ /* 0x000fe200078e0a04 */
[----:B------:R-:W1:Y:S01]  /*0630*/  F2I.U32.TRUNC.NTZ R0, R0 ;  /* 0x0000000000007305 */ /* 0x000e62000020f000 */
[----:B------:R-:W5:Y:S01]  /*0640*/  @!UP0 S2UR UR7, SR_CgaCtaId ;  /* 0x00000000000789c3 */ /* 0x000f620000008800 */
[----:B------:R-:W-:Y:S01]  /*0650*/  @!UP0 UMOV UR6, 0x400 ;  /* 0x0000040000068882 */ /* 0x000fe20000000000 */
[----:B------:R-:W-:Y:S01]  /*0660*/  IMAD R4, R7, 0x4, R4 ;  /* 0x0000000407047824 */ /* 0x000fe200078e0204 */
[----:B0-----:R-:W-:-:S04]  /*0670*/  R2UR UR4, R6 ;  /* 0x00000000060472ca */ /* 0x001fc800000e0000 */
[----:B------:R-:W-:-:S04]  /*0680*/  SHF.R.S32.HI R5, RZ, 0x1f, R4 ;  /* 0x0000001fff057819 */ /* 0x000fc80000011404 */
[----:B------:R-:W-:Y:S02]  /*0690*/  LEA.HI R5, R5, R4, RZ, 0x2 ;  /* 0x0000000405057211 */ /* 0x000fe400078f10ff */
[----:B-1----:R-:W-:-:S03]  /*06a0*/  R2UR UR12, R0 ;  /* 0x00000000000c72ca */ /* 0x002fc600000e0000 */
[----:B------:R-:W-:Y:S01]  /*06b0*/  UIADD3 UR4, -UR4, URZ, URZ ;  /* 0x0000003f04047290 */ /* 0x000fe2000fffe13f */
[----:B------:R-:W-:Y:S01]  /*06c0*/  LOP3.LUT R5, R5, 0xfffffffc, RZ, 0xc0, !PT ;  /* 0xfffffffc05057812 */ /* 0x000fe200078ec0ff */
[----:B------:R-:W0:Y:S02]  /*06d0*/  LDC R0, c[0x0][0x140] ;  /* 0x00005000ff007b82 */ /* 0x000e240000000800 */
[----:B------:R-:W-:Y:S02]  /*06e0*/  UIMAD UR8, UR8, UR4, UR13 ;  /* 0x00000004080872a4 */ /* 0x000fe4000f8e020d */
[----:B------:R-:W-:Y:S01]  /*06f0*/  IMAD.IADD R5, R4, 0x1, -R5 ;  /* 0x0000000104057824 */ /* 0x000fe200078e0a05 */
[----:B------:R-:W-:Y:S01]  /*0700*/  UMOV UR4, 0x20 ;  /* 0x0000002000047882 */ /* 0x000fe20000000000 */
[----:B-----5:R-:W-:Y:S02]  /*0710*/  @!UP0 ULEA UR6, UR7, UR6, 0x18 ;  /* 0x0000000607068291 */ /* 0x020fe4000f8ec03f */
[----:B------:R-:W-:-:S04]  /*0720*/  @!UP0 UIADD3 UR4, -UR4, 0x100000, URZ ;  /* 0x0010000004048890 */ /* 0x000fc8000fffe13f */
[----:B------:R-:W-:Y:S02]  /*0730*/  @!UP0 USHF.L.U32 UR5, UR4, 0xb, URZ ;  /* 0x0000000b04058899 */ /* 0x000fe4000800063f */
[----:B------:R-:W-:Y:S01]  /*0740*/  @!UP0 USHF.L.U32 UR4, UR4, 0x1, URZ ;  /* 0x0000000104048899 */ /* 0x000fe2000800063f */
[----:B------:R-:W-:Y:S01]  /*0750*/  ISETP.NE.AND P3, PT, R5, UR8, PT ;  /* 0x0000000805007c0c */ /* 0x000fe2000bf65270 */
[C---:B------:R-:W-:Y:S01]  /*0760*/  IMAD.SHL.U32 R5, R4.reuse, 0x4, RZ ;  /* 0x0000000404057824 */ /* 0x040fe200078e00ff */
[----:B------:R-:W-:Y:S01]  /*0770*/  VOTEU.ALL UP0, P0 ;  /* 0x00000000003f7886 */ /* 0x000fe20000000000 */
[----:B------:R-:W-:Y:S01]  /*0780*/  UIADD3 UR12, -UR12, URZ, URZ ;  /* 0x0000003f0c0c7290 */ /* 0x000fe2000fffe13f */
[----:B------:R-:W-:Y:S02]  /*0790*/  LOP3.LUT P0, RZ, R3, 0x7, RZ, 0xc0, !PT ;  /* 0x0000000703ff7812 */ /* 0x000fe4000780c0ff */
[----:B------:R-:W-:-:S04]  /*07a0*/  LOP3.LUT R152, R4, 0xc, R5, 0x78, !PT ;  /* 0x0000000c04987812 */ /* 0x000fc800078e7805 */
[----:B------:R-:W-:Y:S01]  /*07b0*/  ISETP.LT.U32.AND P0, PT, R152, 0x8, !P0 ;  /* 0x000000089800780c */ /* 0x000fe20004701070 */
[----:B------:R-:W1:Y:S02]  /*07c0*/  FENCE.VIEW.ASYNC.S ;  /* 0x00000000000073c6 */ /* 0x000e640000000000 */
[----:B-1----:R-:W1:Y:S01]  /*07d0*/  @!UP0 SYNCS.EXCH.64 URZ, [UR6+0x80], UR4 ;  /* 0x00008004063f85b2 */ /* 0x002e620008000100 */
[----:B------:R-:W-:Y:S02]  /*07e0*/  @P3 SHF.R.S32.HI R5, RZ, 0x1f, R152 ;  /* 0x0000001fff053819 */ /* 0x000fe40000011498 */
[----:B0-----:R-:W-:Y:S02]  /*07f0*/  ISETP.EQ.U32.AND P2, PT, R0, 0x1, PT ;  /* 0x000000010000780c */ /* 0x001fe40003f42070 */
[----:B------:R-:W-:Y:S02]  /*0800*/  @P3 LEA.HI R5, R5, R152, RZ, 0x2 ;  /* 0x0000009805053211 */ /* 0x000fe400078f10ff */
[----:B------:R-:W-:-:S02]  /*0810*/  SEL R0, RZ, 0x1, !P0 ;  /* 0x00000001ff007807 */ /* 0x000fc40004000000 */
[----:B------:R-:W-:Y:S01]  /*0820*/  @P3 SHF.R.S32.HI R5, RZ, 0x2, R5 ;  /* 0x00000002ff053819 */ /* 0x000fe20000011405 */
[----:B------:R0:W1:Y:S01]  /*0830*/  @!UP1 SYNCS.EXCH.64 URZ, [UR6+0x88], UR4 ;  /* 0x00008804063f95b2 */ /* 0x0000620008000100 */
[----:B------:R-:W-:Y:S01]  /*0840*/  NOP ;  /* 0x0000000000007918 */ /* 0x000fe20000000000 */
[----:B0-----:R-:W-:-:S06]  /*0850*/  UIMAD UR4, UR11, UR12, UR10 ;  /* 0x0000000c0b0472a4 */ /* 0x001fcc000f8e020a */
[----:B------:R-:W-:-:S04]  /*0860*/  @P3 ISETP.NE.AND P4, PT, R5, UR4, PT ;  /* 0x0000000405003c0c */ /* 0x000fc8000bf85270 */
[----:B------:R-:W-:-:S04]  /*0870*/  @P3 SEL R17, RZ, 0x1, P4 ;  /* 0x00000001ff113807 */ /* 0x000fc80002000000 */
[----:B------:R-:W-:Y:S01]  /*0880*/  LOP3.LUT R17, R17, R0, RZ, 0xc0, !PT ;  /* 0x0000000011117212 */ /* 0x000fe200078ec0ff */
[----:B------:R-:W-:Y:S06]  /*0890*/  @!P2 BRA `(.L_x_3) ;  /* 0x000000000008a947 */ /* 0x000fec0003800000 */
[----:B-1234-:R-:W-:Y:S01]  /*08a0*/  UCGABAR_ARV ;  /* 0x00000000000079c7 */ /* 0x01efe20008000000 */
[----:B------:R-:W-:Y:S05]  /*08b0*/  BRA `(.L_x_4) ;  /* 0x0000000000047947 */ /* 0x000fea0003800000 */
.L_x_3:
[----:B-1234-:R-:W-:Y:S01]  /*08c0*/  NOP ;  /* 0x0000000000007918 */ /* 0x01efe20000000000 */
.L_x_4:
[----:B------:R-:W-:Y:S01]  /*08d0*/  ULDC UR4, c[0x0][0x65c] ;  /* 0x0001970000047ab9 */ /* 0x000fe20000000800 */
[----:B------:R-:W-:Y:S01]  /*08e0*/  UMOV UR5, URZ ;  /* 0x0000003f00057c82 */ /* 0x000fe20008000000 */
[----:B------:R-:W-:-:S03]  /*08f0*/  UISETP.NE.AND UP0, UPT, UR4, 0x1, UPT ;  /* 0x000000010400788c */ /* 0x000fc6000bf05270 */
[----:B------:R-:W-:Y:S01]  /*0900*/  UMOV UR4, UR13 ;  /* 0x0000000d00047c82 */ /* 0x000fe20008000000 */
[----:B------:R-:W-:Y:S02]  /*0910*/  UP2UR UR45, UPR, URZ, 0x1 ;  /* 0x000000013f2d7883 */ /* 0x000fe40008000000 */
[----:B------:R-:W-:Y:S02]  /*0920*/  PLOP3.LUT P0, PT, PT, PT, UP0, 0x80, 0x0 ;  /* 0x000000000000781c */ /* 0x000fe40003f0f008 */
[----:B------:R-:W-:Y:S02]  /*0930*/  PLOP3.LUT P3, PT, PT, PT, UP0, 0x80, 0x0 ;  /* 0x000000000000781c */ /* 0x000fe40003f6f008 */
[----:B------:R-:W-:Y:S01]  /*0940*/  PLOP3.LUT P5, PT, PT, PT, UP0, 0x80, 0x0 ;  /* 0x000000000000781c */ /* 0x000fe20003faf008 */
[----:B------:R-:W-:Y:S01]  /*0950*/  @UP0 ULDC UR14, c[0x0][0x10] ;  /* 0x00000400000e0ab9 */ /* 0x000fe20000000800 */
[----:B------:R-:W-:Y:S01]  /*0960*/  @UP0 UMOV UR6, UR10 ;  /* 0x0000000a00060c82 */ /* 0x000fe20008000000 */
[----:B------:R-:W-:Y:S01]  /*0970*/  @UP0 UMOV UR7, URZ ;  /* 0x0000003f00070c82 */ /* 0x000fe20008000000 */
[----:B------:R-:W-:Y:S01]  /*0980*/  PLOP3.LUT P4, PT, PT, PT, UP0, 0x80, 0x0 ;  /* 0x000000000000781c */ /* 0x000fe20003f8f008 */
[----:B------:R-:W-:-:S03]  /*0990*/  @UP0 UIMAD.WIDE.U32 UR14, UR13, UR14, UR6 ;  /* 0x0000000e0d0e02a5 */ /* 0x000fc6000f8e0006 */
[----:B------:R-:W-:Y:S01]  /*09a0*/  @!UP0 ULDC UR7, c[0x0][0xc] ;  /* 0x0000030000078ab9 */ /* 0x000fe20000000800 */
[----:B------:R-:W-:Y:S01]  /*09b0*/  @UP0 UMOV UR6, URZ ;  /* 0x0000003f00060c82 */ /* 0x000fe20008000000 */
[----:B------:R-:W-:Y:S01]  /*09c0*/  @!UP0 UIMAD.WIDE.U32 UR4, UR10, UR7, UR4 ;  /* 0x000000070a0482a5 */ /* 0x000fe2000f8e0004 */
[----:B------:R-:W-:Y:S01]  /*09d0*/  IMAD.U32 R2, RZ, RZ, UR14 ;  /* 0x0000000eff027e24 */ /* 0x000fe2000f8e00ff */
[----:B------:R-:W-:Y:S02]  /*09e0*/  @UP0 UIADD3 UR6, UR15, UR6, URZ ;  /* 0x000000060f060290 */ /* 0x000fe4000fffe03f */
[----:B------:R-:W-:Y:S01]  /*09f0*/  MOV R3, UR15 ;  /* 0x0000000f00037c02 */ /* 0x000fe20008000f00 */
[----:B------:R-:W-:Y:S02]  /*0a00*/  @P0 IMAD.MOV.U32 R7, RZ, RZ, R2 ;  /* 0x000000ffff070224 */ /* 0x000fe400078e0002 */
[----:B------:R-:W-:Y:S02]  /*0a10*/  IMAD.U32 R5, RZ, RZ, UR5 ;  /* 0x00000005ff057e24 */ /* 0x000fe4000f8e00ff */
[----:B------:R-:W-:-:S02]  /*0a20*/  IMAD.U32 R2, RZ, RZ, UR4 ;  /* 0x00000004ff027e24 */ /* 0x000fc4000f8e00ff */
[----:B------:R-:W-:Y:S02]  /*0a30*/  @P3 IMAD.U32 R6, RZ, RZ, UR6 ;  /* 0x00000006ff063e24 */ /* 0x000fe4000f8e00ff */
[----:B------:R-:W-:Y:S02]  /*0a40*/  @!P5 IMAD.MOV.U32 R6, RZ, RZ, R5 ;  /* 0x000000ffff06d224 */ /* 0x000fe400078e0005 */
[----:B------:R-:W-:Y:S02]  /*0a50*/  @!P4 IMAD.MOV.U32 R7, RZ, RZ, R2 ;  /* 0x000000ffff07c224 */ /* 0x000fe400078e0002 */
[----:B------:R-:W-:Y:S01]  /*0a60*/  IMAD.U32 R3, RZ, RZ, UR5 ;  /* 0x00000005ff037e24 */ /* 0x000fe2000f8e00ff */
[----:B------:R0:W-:Y:S01]  /*0a70*/  STL [R1+0x200], R6 ;  /* 0x0002000601007387 */ /* 0x0001e20000100800 */
[----:B------:R-:W-:-:S03]  /*0a80*/  IMAD.U32 R4, RZ, RZ, UR4 ;  /* 0x00000004ff047e24 */ /* 0x000fc6000f8e00ff */
[----:B------:R0:W-:Y:S01]  /*0a90*/  STL [R1+0x204], R7 ;  /* 0x0002040701007387 */ /* 0x0001e20000100800 */
[----:B------:R-:W-:Y:S05]  /*0aa0*/  @!P2 BRA `(.L_x_5) ;  /* 0x00000000000ca947 */ /* 0x000fea0003800000 */
[----:B------:R-:W-:Y:S01]  /*0ab0*/  UCGABAR_WAIT ;  /* 0x0000000000007dc7 */ /* 0x000fe20008000000 */
[----:B------:R-:W-:Y:S01]  /*0ac0*/  CCTL.IVALL ;  /* 0x00000000ff00798f */ /* 0x000fe20002000000 */
[----:B------:R-:W-:Y:S05]  /*0ad0*/  BRA `(.L_x_6) ;  /* 0x0000000000047947 */ /* 0x000fea0003800000 */
.L_x_5:
[----:B------:R-:W-:Y:S06]  /*0ae0*/  BAR.SYNC.DEFER_BLOCKING 0x0 ;  /* 0x0000000000007b1d */ /* 0x000fec0000010000 */
.L_x_6:
[----:B------:R-:W-:Y:S05]  /*0af0*/  @!P1 BRA `(.L_x_7) ;  /* 0x0000015400c09947 */ /* 0x000fea0003800000 */
[----:B------:R-:W-:-:S06]  /*0b00*/  UISETP.GT.U32.AND UP0, UPT, UR16, 0x1, UPT ;  /* 0x000000011000788c */ /* 0x000fcc000bf04070 */
[----:B------:R-:W-:-:S13]  /*0b10*/  PLOP3.LUT P0, PT, PT, PT, UP0, 0x80, 0x0 ;  /* 0x000000000000781c */ /* 0x000fda0003f0f008 */
[----:B------:R-:W-:Y:S05]  /*0b20*/  @P0 EXIT ;  /* 0x000000000000094d */ /* 0x000fea0003800000 */
[----:B------:R-:W-:Y:S01]  /*0b30*/  ULDC.64 UR4, c[0x0][0x650] ;  /* 0x0001940000047ab9 */ /* 0x000fe20000000a00 */
[----:B------:R-:W-:Y:S01]  /*0b40*/  UMOV UR41, 0xffffffff ;  /* 0xffffffff00297882 */ /* 0x000fe20000000000 */
[----:B------:R-:W-:Y:S01]  /*0b50*/  ISETP.GE.U32.AND P0, PT, R7, UR4, PT ;  /* 0x0000000407007c0c */ /* 0x000fe2000bf06070 */
[----:B------:R-:W-:Y:S01]  /*0b60*/  UMOV UR42, 0xffffffff ;  /* 0xffffffff002a7882 */ /* 0x000fe20000000000 */
[----:B------:R-:W-:Y:S01]  /*0b70*/  UMOV UR43, 0xffffffff ;  /* 0xffffffff002b7882 */ /* 0x000fe20000000000 */
[----:B------:R-:W-:Y:S02]  /*0b80*/  PRMT R0, RZ, 0x7610, R0 ;  /* 0x00007610ff007816 */ /* 0x000fe40000000000 */
[----:B------:R-:W-:-:S13]  /*0b90*/  ISETP.GE.U32.AND.EX P0, PT, R6, UR5, PT, P0 ;  /* 0x0000000506007c0c */ /* 0x000fda000bf06100 */
[----:B------:R-:W-:Y:S05]  /*0ba0*/  @P0 BRA `(.L_x_8) ;  /* 0x0000000400480947 */ /* 0x000fea0003800000 */
[----:B------:R-:W-:Y:S01]  /*0bb0*/  ULDC.64 UR16, c[0x0][0x628] ;  /* 0x00018a0000107ab9 */ /* 0x000fe20000000a00 */
[C---:B------:R-:W-:Y:S01]  /*0bc0*/  R2UR UR19, R7.reuse ;  /* 0x00000000071372ca */ /* 0x040fe200000e0000 */
[----:B------:R-:W-:Y:S01]  /*0bd0*/  ULDC UR18, c[0x0][0x630] ;  /* 0x00018c0000127ab9 */ /* 0x000fe20000000800 */
[----:B------:R-:W-:Y:S02]  /*0be0*/  ISETP.NE.U32.AND P0, PT, RZ, UR16, PT ;  /* 0x00000010ff007c0c */ /* 0x000fe4000bf05070 */
[----:B------:R-:W-:Y:S02]  /*0bf0*/  R2UR UR4, R7 ;  /* 0x00000000070472ca */ /* 0x000fe400000e0000 */
[----:B------:R-:W-:Y:S02]  /*0c00*/  ISETP.NE.AND.EX P0, PT, RZ, UR17, PT, P0 ;  /* 0x00000011ff007c0c */ /* 0x000fe4000bf05300 */
[----:B------:R-:W-:-:S11]  /*0c10*/  R2UR UR5, R6 ;  /* 0x00000000060572ca */ /* 0x000fd600000e0000 */
[----:B------:R-:W-:Y:S05]  /*0c20*/  @!P0 BRA `(.L_x_9) ;  /* 0x0000000000308947 */ /* 0x000fea0003800000 */
[----:B------:R-:W-:Y:S01]  /*0c30*/  R2UR UR4, R7 ;  /* 0x00000000070472ca */ /* 0x000fe200000e0000 */
[----:B------:R-:W-:Y:S01]  /*0c40*/  ULDC UR9, c[0x0][0x634] ;  /* 0x00018d0000097ab9 */ /* 0x000fe20000000800 */
[----:B------:R-:W-:-:S11]  /*0c50*/  R2UR UR13, R6 ;  /* 0x00000000060d72ca */ /* 0x000fd600000e0000 */
[----:B------:R-:W-:-:S04]  /*0c60*/  UIADD3 UR9, UP0, UR4, UR9, URZ ;  /* 0x0000000904097290 */ /* 0x000fc8000ff1e03f */
[----:B------:R-:W-:-:S04]  /*0c70*/  UIADD3.X UR13, URZ, UR13, URZ, UP0, !UPT ;  /* 0x0000000d3f0d7290 */ /* 0x000fc800087fe43f */
[----:B------:R-:W-:-:S04]  /*0c80*/  UIMAD.WIDE.U32 UR4, UR13, UR16, URZ ;  /* 0x000000100d0472a5 */ /* 0x000fc8000f8e003f */
[----:B------:R-:W-:Y:S02]  /*0c90*/  UIMAD.WIDE.U32 UR6, UP0, UR9, UR17, UR4 ;  /* 0x00000011090672a5 */ /* 0x000fe4000f800004 */
[----:B------:R-:W-:Y:S02]  /*0ca0*/  UIMAD.WIDE.U32 UR4, UR9, UR16, URZ ;  /* 0x00000010090472a5 */ /* 0x000fe4000f8e003f */
[----:B------:R-:W-:Y:S02]  /*0cb0*/  UIADD3.X UR15, URZ, URZ, URZ, UP0, !UPT ;  /* 0x0000003f3f0f7290 */ /* 0x000fe400087fe43f */
[----:B------:R-:W-:Y:S01]  /*0cc0*/  UIADD3 URZ, UP0, UR5, UR6, URZ ;  /* 0x00000006053f7290 */ /* 0x000fe2000ff1e03f */
[----:B------:R-:W-:-:S03]  /*0cd0*/  UMOV UR14, UR7 ;  /* 0x00000007000e7c82 */ /* 0x000fc60008000000 */
[----:B------:R-:W-:-:S12]  /*0ce0*/  UIMAD.WIDE.U32.X UR4, UR13, UR17, UR14, UP0 ;  /* 0x000000110d0472a5 */ /* 0x000fd800080e040e */
.L_x_9:
[----:B------:R-:W-:Y:S01]  /*0cf0*/  USHF.R.U64 UR43, UR4, UR18, UR5 ;  /* 0x00000012042b7299 */ /* 0x000fe20008001205 */
[----:B------:R-:W-:Y:S01]  /*0d00*/  R2UR UR7, R6 ;  /* 0x00000000060772ca */ /* 0x000fe200000e0000 */
[----:B------:R-:W-:Y:S02]  /*0d10*/  USHF.R.U32.HI UR4, URZ, UR18, UR5 ;  /* 0x000000123f047299 */ /* 0x000fe40008011605 */
[----:B------:R-:W-:Y:S01]  /*0d20*/  UIADD3 UR5, UP0, URZ, -UR43, URZ ;  /* 0x8000002b3f057290 */ /* 0x000fe2000ff1e03f */
[----:B------:R-:W-:Y:S01]  /*0d30*/  ULDC.64 UR14, c[0x0][0x620] ;  /* 0x00018800000e7ab9 */ /* 0x000fe20000000a00 */
[----:B------:R-:W-:Y:S02]  /*0d40*/  UMOV UR6, UR19 ;  /* 0x0000001300067c82 */ /* 0x000fe40008000000 */
[----:B------:R-:W-:Y:S01]  /*0d50*/  UIADD3.X UR4, URZ, ~UR4, URZ, UP0, !UPT ;  /* 0x800000043f047290 */ /* 0x000fe200087fe43f */
[----:B------:R-:W-:Y:S01]  /*0d60*/  ULDC UR9, c[0x0][0x618] ;  /* 0x0001860000097ab9 */ /* 0x000fe20000000800 */
[----:B------:R-:W-:-:S02]  /*0d70*/  UIMAD UR12, UR11, UR12, UR10 ;  /* 0x0000000c0b0c72a4 */ /* 0x000fc4000f8e020a */
[----:B------:R-:W-:Y:S02]  /*0d80*/  UIMAD UR4, UR4, UR14, URZ ;  /* 0x0000000e040472a4 */ /* 0x000fe4000f8e023f */
[----:B------:R-:W-:Y:S02]  /*0d90*/  UIMAD.WIDE.U32 UR6, UR5, UR14, UR6 ;  /* 0x0000000e050672a5 */ /* 0x000fe4000f8e0006 */
[----:B------:R-:W-:Y:S01]  /*0da0*/  UIMAD UR4, UR5, UR15, UR4 ;  /* 0x0000000f050472a4 */ /* 0x000fe2000f8e0204 */
[----:B------:R-:W-:Y:S01]  /*0db0*/  ULDC UR10, c[0x0][0x608] ;  /* 0x00018200000a7ab9 */ /* 0x000fe20000000800 */
[----:B------:R-:W-:Y:S02]  /*0dc0*/  ULDC UR18, c[0x0][0x658] ;  /* 0x0001960000127ab9 */ /* 0x000fe40000000800 */
[----:B------:R-:W-:Y:S01]  /*0dd0*/  UIADD3 UR7, UR7, UR4, URZ ;  /* 0x0000000407077290 */ /* 0x000fe2000fffe03f */
[----:B------:R-:W-:Y:S02]  /*0de0*/  UMOV UR11, 0xffffffff ;  /* 0xffffffff000b7882 */ /* 0x000fe40000000000 */
[----:B------:R-:W-:Y:S01]  /*0df0*/  ULDC.64 UR4, c[0x0][0x640] ;  /* 0x0001900000047ab9 */ /* 0x000fe20000000a00 */
[----:B------:R-:W-:Y:S01]  /*0e00*/  USHF.R.U64 UR16, UR6, UR9, UR7 ;  /* 0x0000000906107299 */ /* 0x000fe20008001207 */
[----:B------:R-:W-:Y:S01]  /*0e10*/  ISETP.NE.U32.AND P0, PT, RZ, UR4, PT ;  /* 0x00000004ff007c0c */ /* 0x000fe2000bf05070 */
[----:B------:R-:W-:-:S02]  /*0e20*/  USHF.R.U32.HI UR7, URZ, UR9, UR7 ;  /* 0x000000093f077299 */ /* 0x000fc40008011607 */
[----:B------:R-:W-:Y:S01]  /*0e30*/  USHF.L.U32 UR6, UR11, UR18, URZ ;  /* 0x000000120b067299 */ /* 0x000fe2000800063f */
[----:B------:R-:W-:Y:S01]  /*0e40*/  ISETP.NE.AND.EX P0, PT, RZ, UR5, PT, P0 ;  /* 0x00000005ff007c0c */ /* 0x000fe2000bf05300 */
[----:B------:R-:W-:Y:S02]  /*0e50*/  USHF.R.U64 UR22, UR16, UR10, UR7 ;  /* 0x0000000a10167299 */ /* 0x000fe40008001207 */
[----:B------:R-:W-:Y:S02]  /*0e60*/  USHF.R.U32.HI UR7, URZ, UR10, UR7 ;  /* 0x0000000a3f077299 */ /* 0x000fe40008011607 */
[----:B------:R-:W-:Y:S02]  /*0e70*/  UISETP.NE.AND UP1, UPT, UR45, URZ, UPT ;  /* 0x0000003f2d00728c */ /* 0x000fe4000bf25270 */
[----:B------:R-:W-:Y:S01]  /*0e80*/  USHF.R.U64 UR23, UR22, UR18, UR7 ;  /* 0x0000001216177299 */ /* 0x000fe20008001207 */
[----:B------:R-:W-:Y:S01]  /*0e90*/  ULDC UR17, c[0x0][0x600] ;  /* 0x0001800000117ab9 */ /* 0x000fe20000000800 */
[----:B------:R-:W-:-:S02]  /*0ea0*/  ULOP3.LUT UR13, URZ, UR6, URZ, 0x33, !UPT ;  /* 0x000000063f0d7292 */ /* 0x000fc4000f8e333f */
[----:B------:R-:W-:Y:S02]  /*0eb0*/  UIADD3 UR15, UR17, -0x1, URZ ;  /* 0xffffffff110f7890 */ /* 0x000fe4000fffe03f */
[----:B------:R-:W-:Y:S02]  /*0ec0*/  USEL UR12, UR8, UR12, !UP1 ;  /* 0x0000000c080c7287 */ /* 0x000fe4000c800000 */
[----:B------:R-:W-:Y:S01]  /*0ed0*/  USHF.R.U32.HI UR7, URZ, UR18, UR7 ;  /* 0x000000123f077299 */ /* 0x000fe20008011607 */
[----:B------:R-:W-:Y:S01]  /*0ee0*/  ULDC UR19, c[0x0][0x648] ;  /* 0x0001920000137ab9 */ /* 0x000fe20000000800 */
[----:B------:R-:W-:Y:S01]  /*0ef0*/  ULDC UR20, c[0x0][0x638] ;  /* 0x00018e0000147ab9 */ /* 0x000fe20000000800 */
[----:B------:R-:W-:Y:S01]  /*0f00*/  UMOV UR21, 0x1 ;  /* 0x0000000100157882 */ /* 0x000fe20000000000 */
[----:B------:R-:W-:Y:S01]  /*0f10*/  UMOV UR6, UR23 ;  /* 0x0000001700067c82 */ /* 0x000fe20008000000 */
[----:B------:R-:W-:Y:S07]  /*0f20*/  @!P0 BRA `(.L_x_10) ;  /* 0x0000000000308947 */ /* 0x000fee0003800000 */
[----:B------:R-:W-:Y:S02]  /*0f30*/  ULDC UR10, c[0x0][0x64c] ;  /* 0x00019300000a7ab9 */ /* 0x000fe40000000800 */
        /* <DEDUP_REMOVED lines=8> */
[----:B------:R-:W-:-:S07]  /*0fc0*/  UIMAD.WIDE.U32.X UR4, UR14, UR5, UR10, UP0 ;  /* 0x000000050e0472a5 */ /* 0x000fce00080e040a */
[----:B------:R-:W-:Y:S01]  /*0fd0*/  UMOV UR6, UR4 ;  /* 0x0000000400067c82 */ /* 0x000fe20008000000 */
[----:B------:R-:W-:-:S05]  /*0fe0*/  UMOV UR7, UR5 ;  /* 0x0000000500077c82 */ /* 0x000fca0008000000 */
.L_x_10:
[----:B------:R-:W-:Y:S01]  /*0ff0*/  USHF.R.U64 UR5, UR6, UR19, UR7 ;  /* 0x0000001306057299 */ /* 0x000fe20008001207 */
[----:B------:R-:W-:Y:S01]  /*1000*/  IMAD.MOV.U32 R0, RZ, RZ, 0x1 ;  /* 0x00000001ff007424 */ /* 0x000fe200078e00ff */
[----:B------:R-:W-:Y:S02]  /*1010*/  USHF.L.U32 UR4, UR21, UR18, URZ ;  /* 0x0000001215047299 */ /* 0x000fe4000800063f */
[----:B------:R-:W-:Y:S02]  /*1020*/  ULOP3.LUT UR13, UR22, UR13, URZ, 0xc0, !UPT ;  /* 0x0000000d160d7292 */ /* 0x000fe4000f8ec03f */
[----:B------:R-:W-:Y:S02]  /*1030*/  UIADD3 UR6, -UR5, URZ, URZ ;  /* 0x0000003f05067290 */ /* 0x000fe4000fffe13f */
[----:B------:R-:W-:Y:S02]  /*1040*/  UIMAD UR13, UR4, UR5, UR13 ;  /* 0x00000005040d72a4 */ /* 0x000fe4000f8e020d */
[----:B------:R-:W-:-:S02]  /*1050*/  ULOP3.LUT UR15, UR16, UR15, URZ, 0xc0, !UPT ;  /* 0x0000000f100f7292 */ /* 0x000fc4000f8ec03f */
[----:B------:R-:W-:Y:S01]  /*1060*/  UIMAD UR4, UR6, UR20, UR23 ;  /* 0x00000014060472a4 */ /* 0x000fe2000f8e0217 */
[----:B------:R-:W-:Y:S01]  /*1070*/  ULDC UR5, c[0x0][0x610] ;  /* 0x0001840000057ab9 */ /* 0x000fe20000000800 */
[----:B------:R-:W-:Y:S02]  /*1080*/  UISETP.NE.AND UP0, UPT, UR45, URZ, UPT ;  /* 0x0000003f2d00728c */ /* 0x000fe4000bf05270 */
[----:B------:R-:W-:Y:S02]  /*1090*/  UIMAD UR12, UR13, UR5, UR12 ;  /* 0x000000050d0c72a4 */ /* 0x000fe4000f8e020c */
[----:B------:R-:W-:-:S04]  /*10a0*/  UIMAD UR4, UR4, UR17, UR15 ;  /* 0x00000011040472a4 */ /* 0x000fc8000f8e020f */
[----:B------:R-:W-:Y:S02]  /*10b0*/  USEL UR42, UR4, UR12, !UP0 ;  /* 0x0000000c042a7287 */ /* 0x000fe4000c000000 */
[----:B------:R-:W-:-:S12]  /*10c0*/  USEL UR41, UR12, UR4, !UP0 ;  /* 0x000000040c297287 */ /* 0x000fd8000c000000 */
.L_x_8:
[----:B------:R-:W-:-:S08]  /*10d0*/  NOP ;  /* 0x0000000000007918 */ /* 0x000fd00000000000 */
[----:B------:R-:W1:Y:S02]  /*10e0*/  USETMAXREG.TRY_ALLOC.CTAPOOL UP0, 0xf0 ;  /* 0x000000f0000079c8 */ /* 0x000e640008000600 */
[----:B-1----:R-:W-:-:S13]  /*10f0*/  PLOP3.LUT P0, PT, PT, PT, UP0, 0x80, 0x0 ;  /* 0x000000000000781c */ /* 0x002fda0003f0f008 */
[----:B------:R-:W-:Y:S05]  /*1100*/  @!P0 BRA `(.L_x_8) ;  /* 0xfffffffc00f08947 */ /* 0x000fea000383ffff */
[----:B------:R-:W-:Y:S01]  /*1110*/  ULDC.64 UR4, c[0x0][0x598] ;  /* 0x0001660000047ab9 */ /* 0x000fe20000000a00 */
[----:B------:R-:W-:Y:S01]  /*1120*/  ULDC.64 UR36, c[0x0][0x208] ;  /* 0x0000820000247ab9 */ /* 0x000fe20000000a00 */
[----:B------:R-:W-:-:S04]  /*1130*/  ISETP.NE.U32.AND P0, PT, RZ, UR4, PT ;  /* 0x00000004ff007c0c */ /* 0x000fc8000bf05070 */
[----:B------:R-:W-:-:S13]  /*1140*/  ISETP.NE.AND.EX P0, PT, RZ, UR5, PT, P0 ;  /* 0x00000005ff007c0c */ /* 0x000fda000bf05300 */
[----:B------:R-:W-:Y:S05]  /*1150*/  @!P0 BRA `(.L_x_11) ;  /* 0x00000000001c8947 */ /* 0x000fea0003800000 */
[----:B------:R-:W1:Y:S02]  /*1160*/  LDC.64 R2, c[0x0][0x598] ;  /* 0x00016600ff027b82 */ /* 0x000e640000000a00 */
[----:B-1----:R-:W2:Y:S02]  /*1170*/  LDG.E.64 R2, desc[UR36][R2.64] ;  /* 0x0000002402027981 */ /* 0x002ea4000c1e1b00 */
[----:B--2---:R-:W-:-:S04]  /*1180*/  ISETP.NE.U32.AND P0, PT, R2, RZ, PT ;  /* 0x000000ff0200720c */ /* 0x004fc80003f05070 */
[----:B------:R-:W-:-:S13]  /*1190*/  ISETP.NE.AND.EX P0, PT, R3, RZ, PT, P0 ;  /* 0x000000ff0300720c */ /* 0x000fda0003f05300 */
[----:B------:R-:W-:Y:S05]  /*11a0*/  @!P0 BRA `(.L_x_11) ;  /* 0x0000000000088947 */ /* 0x000fea0003800000 */
[----:B------:R1:W5:Y:S01]  /*11b0*/  LD.E R2, desc[UR36][R2.64] ;  /* 0x0000002402027980 */ /* 0x000362000c101900 */
[----:B------:R-:W-:Y:S05]  /*11c0*/  BRA `(.L_x_12) ;  /* 0x0000000000247947 */ /* 0x000fea0003800000 */
.L_x_11:
[----:B------:R-:W-:Y:S02]  /*11d0*/  ULDC.64 UR4, c[0x0][0x588] ;  /* 0x0001620000047ab9 */ /* 0x000fe40000000a00 */
[----:B------:R-:W-:-:S04]  /*11e0*/  ISETP.NE.U32.AND P0, PT, RZ, UR4, PT ;  /* 0x00000004ff007c0c */ /* 0x000fc8000bf05070 */
[----:B------:R-:W-:-:S13]  /*11f0*/  ISETP.NE.AND.EX P0, PT, RZ, UR5, PT, P0 ;  /* 0x00000005ff007c0c */ /* 0x000fda000bf05300 */
[----:B------:R-:W-:Y:S05]  /*1200*/  @!P0 BRA `(.L_x_13) ;  /* 0x00000000000c8947 */ /* 0x000fea0003800000 */
[----:B------:R-:W1:Y:S02]  /*1210*/  LDC.64 R2, c[0x0][0x588] ;  /* 0x00016200ff027b82 */ /* 0x000e640000000a00 */
[----:B-1----:R2:W5:Y:S01]  /*1220*/  LDG.E R2, desc[UR36][R2.64] ;  /* 0x0000002402027981 */ /* 0x002562000c1e1900 */
[----:B------:R-:W-:Y:S05]  /*1230*/  BRA `(.L_x_12) ;  /* 0x0000000000087947 */ /* 0x000fea0003800000 */
.L_x_13:
[----:B------:R-:W-:Y:S02]  /*1240*/  ULDC UR4, c[0x0][0x580] ;  /* 0x0001600000047ab9 */ /* 0x000fe40000000800 */
[----:B------:R-:W-:-:S07]  /*1250*/  MOV R2, UR4 ;  /* 0x0000000400027c02 */ /* 0x000fce0008000f00 */
.L_x_12:
[----:B------:R-:W-:Y:S02]  /*1260*/  ULDC.64 UR4, c[0x0][0x5a0] ;  /* 0x0001680000047ab9 */ /* 0x000fe40000000a00 */
[----:B------:R-:W-:-:S04]  /*1270*/  ISETP.NE.U32.AND P0, PT, RZ, UR4, PT ;  /* 0x00000004ff007c0c */ /* 0x000fc8000bf05070 */
[----:B------:R-:W-:-:S13]  /*1280*/  ISETP.NE.AND.EX P0, PT, RZ, UR5, PT, P0 ;  /* 0x00000005ff007c0c */ /* 0x000fda000bf05300 */
[----:B------:R-:W-:Y:S05]  /*1290*/  @!P0 BRA `(.L_x_14) ;  /* 0x00000000001c8947 */ /* 0x000fea0003800000 */
[----:B------:R-:W3:Y:S02]  /*12a0*/  LDC.64 R4, c[0x0][0x5a0] ;  /* 0x00016800ff047b82 */ /* 0x000ee40000000a00 */
[----:B---3--:R-:W3:Y:S02]  /*12b0*/  LDG.E.64 R4, desc[UR36][R4.64] ;  /* 0x0000002404047981 */ /* 0x008ee4000c1e1b00 */
[----:B---3--:R-:W-:-:S04]  /*12c0*/  ISETP.NE.U32.AND P0, PT, R4, RZ, PT ;  /* 0x000000ff0400720c */ /* 0x008fc80003f05070 */
[----:B------:R-:W-:-:S13]  /*12d0*/  ISETP.NE.AND.EX P0, PT, R5, RZ, PT, P0 ;  /* 0x000000ff0500720c */ /* 0x000fda0003f05300 */
[----:B------:R-:W-:Y:S05]  /*12e0*/  @!P0 BRA `(.L_x_14) ;  /* 0x0000000000088947 */ /* 0x000fea0003800000 */
[----:B------:R3:W5:Y:S01]  /*12f0*/  LD.E R16, desc[UR36][R4.64] ;  /* 0x0000002404107980 */ /* 0x000762000c101900 */
[----:B------:R-:W-:Y:S05]  /*1300*/  BRA `(.L_x_15) ;  /* 0x0000000000247947 */ /* 0x000fea0003800000 */
.L_x_14:
[----:B------:R-:W-:Y:S02]  /*1310*/  ULDC.64 UR4, c[0x0][0x590] ;  /* 0x0001640000047ab9 */ /* 0x000fe40000000a00 */
[----:B------:R-:W-:-:S04]  /*1320*/  ISETP.NE.U32.AND P0, PT, RZ, UR4, PT ;  /* 0x00000004ff007c0c */ /* 0x000fc8000bf05070 */
[----:B------:R-:W-:-:S13]  /*1330*/  ISETP.NE.AND.EX P0, PT, RZ, UR5, PT, P0 ;  /* 0x00000005ff007c0c */ /* 0x000fda000bf05300 */
[----:B------:R-:W-:Y:S05]  /*1340*/  @!P0 BRA `(.L_x_16) ;  /* 0x00000000000c8947 */ /* 0x000fea0003800000 */
[----:B------:R-:W3:Y:S02]  /*1350*/  LDC.64 R4, c[0x0][0x590] ;  /* 0x00016400ff047b82 */ /* 0x000ee40000000a00 */
[----:B---3--:R4:W5:Y:S01]  /*1360*/  LDG.E R16, desc[UR36][R4.64] ;  /* 0x0000002404107981 */ /* 0x008962000c1e1900 */
[----:B------:R-:W-:Y:S05]  /*1370*/  BRA `(.L_x_15) ;  /* 0x0000000000087947 */ /* 0x000fea0003800000 */
.L_x_16:
[----:B------:R-:W-:Y:S02]  /*1380*/  ULDC UR4, c[0x0][0x584] ;  /* 0x0001610000047ab9 */ /* 0x000fe40000000800 */
[----:B------:R-:W-:-:S07]  /*1390*/  IMAD.U32 R16, RZ, RZ, UR4 ;  /* 0x00000004ff107e24 */ /* 0x000fce000f8e00ff */
.L_x_15:
[----:B------:R-:W-:-:S13]  /*13a0*/  LOP3.LUT P0, RZ, R0, 0xff, RZ, 0xc0, !PT ;  /* 0x000000ff00ff7812 */ /* 0x000fda000780c0ff */
[----:B------:R-:W-:Y:S05]  /*13b0*/  @!P0 EXIT ;  /* 0x000000000000894d */ /* 0x000fea0003800000 */
[----:B------:R-:W-:Y:S01]  /*13c0*/  ULDC UR4, c[0x0][0x28c] ;  /* 0x0000a30000047ab9 */ /* 0x000fe20000000800 */
[----:B------:R-:W-:Y:S01]  /*13d0*/  UMOV UR38, URZ ;  /* 0x0000003f00267c82 */ /* 0x000fe20008000000 */
[----:B------:R-:W-:Y:S01]  /*13e0*/  UIADD3 UR4, UR4, 0x1f, URZ ;  /* 0x0000001f04047890 */ /* 0x000fe2000fffe03f */
[----:B------:R-:W-:-:S03]  /*13f0*/  UMOV UR39, URZ ;  /* 0x0000003f00277c82 */ /* 0x000fc60008000000 */
[----:B------:R-:W-:-:S04]  /*1400*/  USHF.R.S32.HI UR5, URZ, 0x1f, UR4 ;  /* 0x0000001f3f057899 */ /* 0x000fc80008011404 */
[----:B------:R-:W-:-:S04]  /*1410*/  ULEA.HI UR5, UR5, UR4, URZ, 0x5 ;  /* 0x0000000405057291 */ /* 0x000fc8000f8f283f */
[----:B------:R-:W-:-:S12]  /*1420*/  USHF.R.S32.HI UR44, URZ, 0x5, UR5 ;  /* 0x000000053f2c7899 */ /* 0x000fd80008011405 */
.L_x_546:
[----:B------:R-:W0:Y:S01]  /*1430*/  S2R R0, SR_TID.X ;  /* 0x0000000000007919 */ /* 0x000e220000002100 */
[----:B-1----:R-:W1:Y:S01]  /*1440*/  S2UR UR7, SR_CgaCtaId ;  /* 0x00000000000779c3 */ /* 0x002e620000008800 */
[----:B------:R-:W-:Y:S02]  /*1450*/  UMOV UR6, 0x400 ;  /* 0x0000040000067882 */ /* 0x000fe40000000000 */
[----:B-1----:R-:W-:Y:S01]  /*1460*/  ULEA UR6, UR7, UR6, 0x18 ;  /* 0x0000000607067291 */ /* 0x002fe2000f8ec03f */
[----:B0-----:R-:W-:-:S04]  /*1470*/  LOP3.LUT R0, R0, 0x80, RZ, 0xc0, !PT ;  /* 0x0000008000007812 */ /* 0x001fc800078ec0ff */
[----:B------:R-:W-:-:S06]  /*1480*/  SHF.R.U32.HI R0, RZ, 0x7, R0 ;  /* 0x00000007ff007819 */ /* 0x000fcc0000011600 */
[----:B------:R-:W0:Y:S02]  /*1490*/  SHFL.IDX PT, R0, R0, RZ, 0x1f ;  /* 0x00001fff00007589 */ /* 0x000e2400000e0000 */
[----:B0-----:R-:W-:-:S13]  /*14a0*/  R2UR UR4, R0 ;  /* 0x00000000000472ca */ /* 0x001fda00000e0000 */
[----:B------:R-:W-:-:S04]  /*14b0*/  ULEA.HI UR5, UR4, UR4, URZ, 0x1 ;  /* 0x0000000404057291 */ /* 0x000fc8000f8f083f */
[----:B------:R-:W-:-:S04]  /*14c0*/  ULOP3.LUT UR5, UR5, 0xffffe, URZ, 0xc0, !UPT ;  /* 0x000ffffe05057892 */ /* 0x000fc8000f8ec03f */
[----:B------:R-:W-:-:S03]  /*14d0*/  UIADD3 UR5, UR4, -UR5, URZ ;  /* 0x8000000504057290 */ /* 0x000fc6000fffe03f */
[----:B------:R-:W-:Y:S01]  /*14e0*/  ULDC UR4, c[0x0][0x28c] ;  /* 0x0000a30000047ab9 */ /* 0x000fe20000000800 */
[----:B------:R-:W-:Y:S01]  /*14f0*/  ULEA UR5, UR5, UR6, 0xc ;  /* 0x0000000605057291 */ /* 0x000fe2000f8e603f */
[----:B------:R-:W-:-:S03]  /*1500*/  ISETP.LT.AND P0, PT, RZ, UR4, PT ;  /* 0x00000004ff007c0c */ /* 0x000fc6000bf01270 */
[----:B------:R-:W-:-:S04]  /*1510*/  UIADD3 UR5, UR5, 0x180, URZ ;  /* 0x0000018005057890 */ /* 0x000fc8000fffe03f */
[----:B------:R-:W-:-:S04]  /*1520*/  USHF.R.U32.HI UR5, URZ, 0x4, UR5 ;  /* 0x000000043f057899 */ /* 0x000fc80008011605 */
[----:B------:R-:W-:Y:S02]  /*1530*/  ULOP3.LUT UR46, UR5, 0x3fff, URZ, 0xc0, !UPT ;  /* 0x00003fff052e7892 */ /* 0x000fe4000f8ec03f */
[----:B---3--:R-:W-:Y:S10]  /*1540*/  @P0 BRA `(.L_x_17) ;  /* 0x0000000000400947 */ /* 0x008ff40003800000 */
[----:B------:R-:W-:Y:S01]  /*1550*/  MOV R0, 0x0 ;  /* 0x0000000000007802 */ /* 0x000fe20000000f00 */
[----:B------:R-:W-:Y:S01]  /*1560*/  ULDC.64 UR4, c[0x4][0x68] ;  /* 0x01001a0000047ab9 */ /* 0x000fe20000000a00 */
[----:B------:R-:W-:Y:S01]  /*1570*/  ULDC.64 UR6, c[0x4][0x8] ;  /* 0x0100020000067ab9 */ /* 0x000fe20000000a00 */
[----:B---34-:R-:W-:Y:S01]  /*1580*/  IMAD.U32 R4, RZ, RZ, UR4 ;  /* 0x00000004ff047e24 */ /* 0x018fe2000f8e00ff */
[----:B------:R0:W1:Y:S01]  /*1590*/  LDC.64 R14, c[0x4][R0] ;  /* 0x01000000000e7b82 */ /* 0x0000620000000a00 */
[----:B------:R-:W-:Y:S01]  /*15a0*/  IMAD.U32 R5, RZ, RZ, UR5 ;  /* 0x00000005ff057e24 */ /* 0x000fe2000f8e00ff */
[----:B------:R-:W-:Y:S01]  /*15b0*/  ULDC.64 UR4, c[0x4][0x70] ;  /* 0x01001c0000047ab9 */ /* 0x000fe20000000a00 */
[----:B------:R-:W-:Y:S01]  /*15c0*/  IMAD.U32 R10, RZ, RZ, UR6 ;  /* 0x00000006ff0a7e24 */ /* 0x000fe2000f8e00ff */
[----:B------:R-:W-:Y:S01]  /*15d0*/  MOV R13, RZ ;  /* 0x000000ff000d7202 */ /* 0x000fe20000000f00 */
[----:B------:R-:W-:Y:S02]  /*15e0*/  IMAD.U32 R6, RZ, RZ, UR4 ;  /* 0x00000004ff067e24 */ /* 0x000fe4000f8e00ff */
[----:B------:R-:W-:-:S02]  /*15f0*/  IMAD.U32 R7, RZ, RZ, UR5 ;  /* 0x00000005ff077e24 */ /* 0x000fc4000f8e00ff */
[----:B------:R-:W-:Y:S02]  /*1600*/  IMAD.U32 R11, RZ, RZ, UR7 ;  /* 0x00000007ff0b7e24 */ /* 0x000fe4000f8e00ff */
[----:B------:R-:W-:Y:S02]  /*1610*/  IMAD.MOV.U32 R8, RZ, RZ, 0x1e1 ;  /* 0x000001e1ff087424 */ /* 0x000fe400078e00ff */
[----:B0-----:R-:W-:-:S07]  /*1620*/  IMAD.MOV.U32 R12, RZ, RZ, 0x1 ;  /* 0x00000001ff0c7424 */ /* 0x001fce00078e00ff */
[----:B------:R-:W-:-:S07]  /*1630*/  LEPC R20, `(.L_x_17) ;  /* 0x000000001014794e */ /* 0x000fce0000000000 */
[----:B-12--5:R-:W-:Y:S05]  /*1640*/  CALL.ABS.NOINC R14 ;  /* 0x000000000e007343 */ /* 0x026fea0003c00000 */
.L_x_17:
[----:B------:R-:W-:-:S06]  /*1650*/  ULOP3.LUT UR4, UR40, 0x1, URZ, 0xfc, !UPT ;  /* 0x0000000128047892 */ /* 0x000fcc000f8efc3f */
[----:B------:R-:W-:-:S05]  /*1660*/  IMAD.U32 R0, RZ, RZ, UR4 ;  /* 0x00000004ff007e24 */ /* 0x000fca000f8e00ff */
[----:B------:R-:W-:-:S13]  /*1670*/  ISETP.NE.AND P0, PT, R0, 0x3, PT ;  /* 0x000000030000780c */ /* 0x000fda0003f05270 */
[----:B------:R-:W-:Y:S05]  /*1680*/  @!P0 BRA `(.L_x_18) ;  /* 0x0000000000048947 */ /* 0x000fea0003800000 */
[----:B------:R-:W-:Y:S01]  /*1690*/  BPT.TRAP 0x1 ;  /* 0x000000040000795c */ /* 0x000fe20000300000 */
.L_x_18:
[----:B------:R-:W0:Y:S01]  /*16a0*/  S2UR UR5, SR_CgaCtaId ;  /* 0x00000000000579c3 */ /* 0x000e220000008800 */
[----:B------:R-:W-:Y:S01]  /*16b0*/  UMOV UR4, 0x400 ;  /* 0x0000040000047882 */ /* 0x000fe20000000000 */
[----:B--2---:R-:W-:Y:S02]  /*16c0*/  IMAD.U32 R3, RZ, RZ, UR38 ;  /* 0x00000026ff037e24 */ /* 0x004fe4000f8e00ff */
[----:B---34-:R-:W-:-:S03]  /*16d0*/  IMAD.U32 R5, RZ, RZ, UR39 ;  /* 0x00000027ff057e24 */ /* 0x018fc6000f8e00ff */
[----:B------:R-:W-:Y:S01]  /*16e0*/  SHF.L.U32 R3, R3, 0x1f, RZ ;  /* 0x0000001f03037819 */ /* 0x000fe200000006ff */
[----:B0-----:R-:W-:-:S06]  /*16f0*/  ULEA UR4, UR5, UR4, 0x18 ;  /* 0x0000000405047291 */ /* 0x001fcc000f8ec03f */
[----:B------:R-:W-:-:S04]  /*1700*/  IMAD.U32 R0, RZ, RZ, UR4 ;  /* 0x00000004ff007e24 */ /* 0x000fc8000f8e00ff */
[----:B------:R-:W-:-:S04]  /*1710*/  IMAD R4, R5, 0x8, R0 ;  /* 0x0000000805047824 */ /* 0x000fc800078e0200 */
[----:B------:R0:W1:Y:S01]  /*1720*/  SYNCS.PHASECHK.TRANS64.TRYWAIT P1, [R4+URZ], R3 ;  /* 0x00000003040075a7 */ /* 0x000062000802017f */
[----:B------:R-:W-:Y:S05]  /*1730*/  @!P0 BRA `(.L_x_19) ;  /* 0x0000000000048947 */ /* 0x000fea0003800000 */
[----:B------:R-:W-:Y:S01]  /*1740*/  BPT.TRAP 0x1 ;  /* 0x000000040000795c */ /* 0x000fe20000300000 */
.L_x_19:
[----:B-1----:R-:W-:Y:S05]  /*1750*/  @P1 BRA `(.L_x_20) ;  /* 0x0000000000081947 */ /* 0x002fea0003800000 */
[----:B------:R-:W1:Y:S02]  /*1760*/  SYNCS.PHASECHK.TRANS64.TRYWAIT P1, [R4+URZ], R3 ;  /* 0x00000003040075a7 */ /* 0x000e64000802017f */
[----:B-1----:R-:W-:Y:S05]  /*1770*/  @!P1 BRA `(.L_x_21) ;  /* 0x0000016400389947 */ /* 0x002fea0003800000 */
.L_x_20:
[----:B------:R-:W-:-:S04]  /*1780*/  UISETP.LT.AND UP0, UPT, UR44, 0x1, UPT ;  /* 0x000000012c00788c */ /* 0x000fc8000bf01270 */
[----:B------:R-:W-:-:S06]  /*1790*/  USEL UR4, UR44, 0x1, UP0 ;  /* 0x000000012c047887 */ /* 0x000fcc0008000000 */
[----:B01----:R-:W-:Y:S01]  /*17a0*/  IMAD.U32 R4, RZ, RZ, UR4 ;  /* 0x00000004ff047e24 */ /* 0x003fe2000f8e00ff */
[----:B------:R-:W-:Y:S05]  /*17b0*/  WARPSYNC.ALL ;  /* 0x0000000000007948 */ /* 0x000fea0003800000 */
[----:B------:R-:W-:-:S04]  /*17c0*/  IADD3 R4, -R4, UR44, RZ ;  /* 0x0000002c04047c10 */ /* 0x000fc8000fffe1ff */
[----:B------:R-:W-:Y:S02]  /*17d0*/  ISETP.GE.AND P1, PT, R4, 0x1, PT ;  /* 0x000000010400780c */ /* 0x000fe40003f26270 */
[----:B------:R-:W-:Y:S01]  /*17e0*/  R2UR UR4, R0 ;  /* 0x00000000000472ca */ /* 0x000fe200000e0000 */
[----:B------:R-:W-:Y:S01]  /*17f0*/  ULOP3.LUT UR8, UR46, 0x10000, URZ, 0xfc, !UPT ;  /* 0x000100002e087892 */ /* 0x000fe2000f8efc3f */
[----:B------:R-:W-:Y:S01]  /*1800*/  WARPGROUP.ARRIVE ;  /* 0x00000000000079c5 */ /* 0x000fe20000000000 */
[----:B------:R-:W-:Y:S01]  /*1810*/  UMOV UR5, 0x80000020 ;  /* 0x8000002000057882 */ /* 0x000fe20000000000 */
[----:B------:R-:W-:Y:S01]  /*1820*/  UMOV UR7, 0x80000020 ;  /* 0x8000002000077882 */ /* 0x000fe20000000000 */
[----:B------:R-:W-:-:S08]  /*1830*/  ULEA UR10, UR39, UR8, 0xa ;  /* 0x00000008270a7291 */ /* 0x000fd0000f8e503f */
[----:B------:R-:W-:-:S04]  /*1840*/  UIADD3 UR4, UR4, 0x1c180, URZ ;  /* 0x0001c18004047890 */ /* 0x000fc8000fffe03f */
[----:B------:R-:W-:-:S04]  /*1850*/  USHF.R.U32.HI UR4, URZ, 0x4, UR4 ;  /* 0x000000043f047899 */ /* 0x000fc80008011604 */
[----:B------:R-:W-:-:S04]  /*1860*/  ULOP3.LUT UR4, UR4, 0x3fff, URZ, 0xc0, !UPT ;  /* 0x00003fff04047892 */ /* 0x000fc8000f8ec03f */
[----:B------:R-:W-:-:S03]  /*1870*/  ULOP3.LUT UR9, UR4, 0x10000, URZ, 0xfc, !UPT ;  /* 0x0001000004097892 */ /* 0x000fc6000f8efc3f */
[----:B------:R-:W-:Y:S01]  /*1880*/  UMOV UR4, UR10 ;  /* 0x0000000a00047c82 */ /* 0x000fe20008000000 */
[----:B------:R-:W-:-:S07]  /*1890*/  ULEA UR11, UR39, UR9, 0xa ;  /* 0x00000009270b7291 */ /* 0x000fce000f8e503f */
[----:B------:R-:W-:Y:S02]  /*18a0*/  UMOV UR6, UR11 ;  /* 0x0000000b00067c82 */ /* 0x000fe40008000000 */
[----:B------:R-:W-:Y:S01]  /*18b0*/  HGMMA.64x256x16.F32.BF16 R24, gdesc[UR4], RZ, !UPT, gsb0 ;  /* 0x03e00000041879f0 */ /* 0x000fe2000c0018ff */
[----:B------:R-:W-:Y:S01]  /*18c0*/  UIADD3 UR4, UR10, 0x200, URZ ;  /* 0x000002000a047890 */ /* 0x000fe2000fffe03f */
[----:B------:R-:W-:Y:S01]  /*18d0*/  UMOV UR5, 0x80000020 ;  /* 0x8000002000057882 */ /* 0x000fe20000000000 */
[----:B------:R-:W-:Y:S02]  /*18e0*/  WARPGROUP.DEPBAR.LE gsb0, 0x0 ;  /* 0x00008000000079c5 */ /* 0x000fe40000010000 */
[----:B------:R-:W-:Y:S01]  /*18f0*/  STL.64 [R1], R24 ;  /* 0x0000001801007387 */ /* 0x000fe20000100a00 */
[----:B------:R-:W-:Y:S01]  /*1900*/  IMAD.MOV.U32 R235, RZ, RZ, R51 ;  /* 0x000000ffffeb7224 */ /* 0x000fe200078e0033 */
[----:B------:R-:W-:Y:S01]  /*1910*/  MOV R232, R54 ;  /* 0x0000003600e87202 */ /* 0x000fe20000000f00 */
[----:B------:R-:W-:Y:S01]  /*1920*/  IMAD.MOV.U32 R234, RZ, RZ, R52 ;  /* 0x000000ffffea7224 */ /* 0x000fe200078e0034 */
[----:B------:R-:W-:Y:S01]  /*1930*/  STL.64 [R1+0x8], R26 ;  /* 0x0000081a01007387 */ /* 0x000fe20000100a00 */
        /* <DEDUP_REMOVED lines=36> */
[----:B------:R-:W-:-:S02]  /*1b80*/  IMAD.MOV.U32 R157, RZ, RZ, R73 ;  /* 0x000000ffff9d7224 */ /* 0x000fc400078e0049 */
[----:B------:R-:W-:Y:S01]  /*1b90*/  IMAD.MOV.U32 R159, RZ, RZ, R75 ;  /* 0x000000ffff9f7224 */ /* 0x000fe200078e004b */
[----:B------:R-:W-:Y:S01]  /*1ba0*/  STL.64 [R1+0x58], R46 ;  /* 0x0000582e01007387 */ /* 0x000fe20000100a00 */
[----:B------:R-:W-:Y:S02]  /*1bb0*/  IMAD.MOV.U32 R160, RZ, RZ, R76 ;  /* 0x000000ffffa07224 */ /* 0x000fe400078e004c */
[----:B------:R-:W-:Y:S01]  /*1bc0*/  IMAD.MOV.U32 R161, RZ, RZ, R77 ;  /* 0x000000ffffa17224 */ /* 0x000fe200078e004d */
[----:B------:R-:W-:Y:S01]  /*1bd0*/  STL.64 [R1+0x60], R48 ;  /* 0x0000603001007387 */ /* 0x000fe20000100a00 */
[----:B------:R-:W-:Y:S02]  /*1be0*/  IMAD.MOV.U32 R162, RZ, RZ, R78 ;  /* 0x000000ffffa27224 */ /* 0x000fe400078e004e */
[----:B------:R-:W-:Y:S01]  /*1bf0*/  IMAD.MOV.U32 R163, RZ, RZ, R79 ;  /* 0x000000ffffa37224 */ /* 0x000fe200078e004f */
[----:B------:R0:W-:Y:S01]  /*1c00*/  STL [R1+0x68], R50 ;  /* 0x0000683201007387 */ /* 0x0001e20000100800 */
[----:B------:R-:W-:-:S02]  /*1c10*/  IMAD.MOV.U32 R164, RZ, RZ, R80 ;  /* 0x000000ffffa47224 */ /* 0x000fc400078e0050 */
[----:B------:R-:W-:Y:S01]  /*1c20*/  IMAD.MOV.U32 R165, RZ, RZ, R81 ;  /* 0x000000ffffa57224 */ /* 0x000fe200078e0051 */
[----:B------:R-:W-:Y:S01]  /*1c30*/  STL [R1+0x2b8], R152 ;  /* 0x0002b89801007387 */ /* 0x000fe20000100800 */
[----:B------:R-:W-:Y:S02]  /*1c40*/  IMAD.MOV.U32 R166, RZ, RZ, R82 ;  /* 0x000000ffffa67224 */ /* 0x000fe400078e0052 */
[----:B------:R-:W-:Y:S02]  /*1c50*/  IMAD.MOV.U32 R167, RZ, RZ, R83 ;  /* 0x000000ffffa77224 */ /* 0x000fe400078e0053 */
[----:B------:R-:W-:Y:S02]  /*1c60*/  IMAD.MOV.U32 R169, RZ, RZ, R85 ;  /* 0x000000ffffa97224 */ /* 0x000fe400078e0055 */
[----:B------:R-:W-:Y:S02]  /*1c70*/  IMAD.MOV.U32 R170, RZ, RZ, R86 ;  /* 0x000000ffffaa7224 */ /* 0x000fe400078e0056 */
[----:B------:R-:W-:-:S02]  /*1c80*/  IMAD.MOV.U32 R171, RZ, RZ, R87 ;  /* 0x000000ffffab7224 */ /* 0x000fc400078e0057 */
[----:B------:R-:W-:Y:S02]  /*1c90*/  IMAD.MOV.U32 R172, RZ, RZ, R88 ;  /* 0x000000ffffac7224 */ /* 0x000fe400078e0058 */
        /* <DEDUP_REMOVED lines=57> */
[----:B0-----:R-:W-:-:S06]  /*2030*/  WARPGROUP.ARRIVE ;  /* 0x00000000000079c5 */ /* 0x001fcc0000000000 */
[----:B------:R-:W-:Y:S03]  /*2040*/  HGMMA.64x256x16.F32.BF16 R24, gdesc[UR4], RZ, !UPT, gsb0 ;  /* 0x03e00000041879f0 */ /* 0x000fe6000c0018ff */
[----:B------:R-:W-:Y:S02]  /*2050*/  WARPGROUP.DEPBAR.LE gsb0, 0x0 ;  /* 0x00008000000079c5 */ /* 0x000fe40000010000 */
[----:B------:R-:W-:Y:S04]  /*2060*/  STL.64 [R1+0x2b0], R150 ;  /* 0x0002b09601007387 */ /* 0x000fe80000100a00 */
        /* <DEDUP_REMOVED lines=20> */
[----:B------:R0:W-:Y:S04]  /*21b0*/  STL.64 [R1+0x208], R108 ;  /* 0x0002086c01007387 */ /* 0x0001e80000100a00 */
[----:B0-----:R-:W2:Y:S04]  /*21c0*/  LDL.LU R108, [R1] ;  /* 0x00000000016c7983 */ /* 0x001ea80000300800 */
[----:B------:R-:W2:Y:S04]  /*21d0*/  LDL.LU R109, [R1+0x4] ;  /* 0x00000400016d7983 */ /* 0x000ea80000300800 */
        /* <DEDUP_REMOVED lines=24> */
[----:B------:R-:W2:Y:S01]  /*2360*/  LDL.LU R134, [R1+0x68] ;  /* 0x0000680001867983 */ /* 0x000ea20000300800 */
[----:B------:R-:W-:Y:S01]  /*2370*/  IMAD.MOV.U32 R135, RZ, RZ, R235 ;  /* 0x000000ffff877224 */ /* 0x000fe200078e00eb */
[----:B------:R-:W-:Y:S01]  /*2380*/  MOV R137, R233 ;  /* 0x000000e900897202 */ /* 0x000fe20000000f00 */
[----:B------:R-:W-:Y:S01]  /*2390*/  IMAD.MOV.U32 R136, RZ, RZ, R234 ;  /* 0x000000ffff887224 */ /* 0x000fe200078e00ea */
[----:B------:R-:W-:Y:S01]  /*23a0*/  MOV R147, R223 ;  /* 0x000000df00937202 */ /* 0x000fe20000000f00 */
[----:B------:R-:W-:Y:S01]  /*23b0*/  IMAD.MOV.U32 R138, RZ, RZ, R232 ;  /* 0x000000ffff8a7224 */ /* 0x000fe200078e00e8 */
[----:B------:R-:W-:Y:S01]  /*23c0*/  MOV R232, R7 ;  /* 0x0000000700e87202 */ /* 0x000fe20000000f00 */
[----:B------:R-:W-:Y:S01]  /*23d0*/  IMAD.MOV.U32 R139, RZ, RZ, R231 ;  /* 0x000000ffff8b7224 */ /* 0x000fe200078e00e7 */
[----:B------:R-:W-:Y:S01]  /*23e0*/  UIADD3 UR4, UR10, 0x2, URZ ;  /* 0x000000020a047890 */ /* 0x000fe2000fffe03f */
[----:B------:R-:W-:Y:S01]  /*23f0*/  IMAD.MOV.U32 R140, RZ, RZ, R230 ;  /* 0x000000ffff8c7224 */ /* 0x000fe200078e00e6 */
[----:B------:R-:W-:Y:S01]  /*2400*/  UIADD3 UR6, UR11, 0x2, URZ ;  /* 0x000000020b067890 */ /* 0x000fe2000fffe03f */
[----:B------:R-:W-:Y:S01]  /*2410*/  IMAD.MOV.U32 R141, RZ, RZ, R229 ;  /* 0x000000ffff8d7224 */ /* 0x000fe200078e00e5 */
[----:B------:R-:W-:Y:S01]  /*2420*/  UMOV UR5, 0x80000020 ;  /* 0x8000002000057882 */ /* 0x000fe20000000000 */
[----:B------:R-:W-:Y:S01]  /*2430*/  IMAD.MOV.U32 R142, RZ, RZ, R228 ;  /* 0x000000ffff8e7224 */ /* 0x000fe200078e00e4 */
[----:B------:R-:W-:Y:S01]  /*2440*/  UMOV UR7, 0x80000020 ;  /* 0x8000002000077882 */ /* 0x000fe20000000000 */
[----:B------:R-:W-:-:S02]  /*2450*/  IMAD.MOV.U32 R143, RZ, RZ, R227 ;  /* 0x000000ffff8f7224 */ /* 0x000fc400078e00e3 */
[----:B------:R-:W-:Y:S02]  /*2460*/  IMAD.MOV.U32 R144, RZ, RZ, R226 ;  /* 0x000000ffff907224 */ /* 0x000fe400078e00e2 */
[----:B------:R-:W-:Y:S02]  /*2470*/  IMAD.MOV.U32 R145, RZ, RZ, R225 ;  /* 0x000000ffff917224 */ /* 0x000fe400078e00e1 */
[----:B------:R-:W-:Y:S02]  /*2480*/  IMAD.MOV.U32 R146, RZ, RZ, R224 ;  /* 0x000000ffff927224 */ /* 0x000fe400078e00e0 */
[----:B------:R-:W-:Y:S01]  /*2490*/  IMAD.MOV.U32 R148, RZ, RZ, R222 ;  /* 0x000000ffff947224 */ /* 0x000fe200078e00de */
[----:B------:R-:W-:Y:S01]  /*24a0*/  MOV R222, R19 ;  /* 0x0000001300de7202 */ /* 0x000fe20000000f00 */
        /* <DEDUP_REMOVED lines=19> */
[----:B------:R-:W-:-:S06]  /*25e0*/  IMAD.MOV.U32 R235, RZ, RZ, R3 ;  /* 0x000000ffffeb7224 */ /* 0x000fcc00078e0003 */
[----:B--2---:R-:W-:-:S06]  /*25f0*/  WARPGROUP.ARRIVE ;  /* 0x00000000000079c5 */ /* 0x004fcc0000000000 */
[----:B------:R-:W-:Y:S03]  /*2600*/  HGMMA.64x256x16.F32.BF16 R108, gdesc[UR4], R108, gsb0 ;  /* 0x03e00000046c79f0 */ /* 0x000fe6000800186c */
[----:B------:R-:W-:Y:S02]  /*2610*/  WARPGROUP.DEPBAR.LE gsb0, 0x0 ;  /* 0x00008000000079c5 */ /* 0x000fe40000010000 */
[----:B------:R-:W-:Y:S04]  /*2620*/  STL.64 [R1], R108 ;  /* 0x0000006c01007387 */ /* 0x000fe80000100a00 */
        /* <DEDUP_REMOVED lines=63> */
[----:B0-----:R1:W5:Y:S04]  /*2a20*/  LDL.LU R152, [R1+0x2b8] ;  /* 0x0002b80001987983 */ /* 0x0013680000300800 */
[----:B------:R-:W2:Y:S04]  /*2a30*/  LDL.LU.64 R150, [R1+0x2b0] ;  /* 0x0002b00001967983 */ /* 0x000ea80000300a00 */
        /* <DEDUP_REMOVED lines=20> */
[----:B------:R-:W2:Y:S01]  /*2b80*/  LDL.LU.64 R108, [R1+0x208] ;  /* 0x00020800016c7983 */ /* 0x000ea20000300a00 */
[----:B------:R-:W-:Y:S01]  /*2b90*/  UIADD3 UR4, UR10, 0x202, URZ ;  /* 0x000002020a047890 */ /* 0x000fe2000fffe03f */
[----:B------:R-:W-:Y:S01]  /*2ba0*/  UMOV UR5, 0x80000020 ;  /* 0x8000002000057882 */ /* 0x000fe20000000000 */
[----:B--2---:R-:W-:-:S07]  /*2bb0*/  WARPGROUP.ARRIVE ;  /* 0x00000000000079c5 */ /* 0x004fce0000000000 */
[----:B------:R-:W-:Y:S03]  /*2bc0*/  HGMMA.64x256x16.F32.BF16 R24, gdesc[UR4], R24, gsb0 ;  /* 0x03e00000041879f0 */ /* 0x000fe60008001818 */
[----:B------:R-:W-:Y:S02]  /*2bd0*/  WARPGROUP.DEPBAR.LE gsb0, 0x0 ;  /* 0x00008000000079c5 */ /* 0x000fe40000010000 */
[----:B-1----:R-:W-:Y:S05]  /*2be0*/  @!P1 BRA `(.L_x_22) ;  /* 0x0000002000949947 */ /* 0x002fea0003800000 */
[----:B------:R-:W-:Y:S02]  /*2bf0*/  UIADD3 UR4, UR39, 0x1, URZ ;  /* 0x0000000127047890 */ /* 0x000fe4000fffe03f */
[----:B------:R-:W-:Y:S02]  /*2c00*/  UMOV UR11, UR39 ;  /* 0x00000027000b7c82 */ /* 0x000fe40008000000 */
[----:B------:R-:W-:-:S04]  /*2c10*/  UISETP.NE.AND UP0, UPT, UR4, 0x7, UPT ;  /* 0x000000070400788c */ /* 0x000fc8000bf05270 */
[----:B------:R-:W-:Y:S02]  /*2c20*/  USEL UR5, URZ, 0x1, UP0 ;  /* 0x000000013f057887 */ /* 0x000fe40008000000 */
[----:B------:R-:W-:Y:S02]  /*2c30*/  USEL UR10, UR4, URZ, UP0 ;  /* 0x0000003f040a7287 */ /* 0x000fe40008000000 */
[----:B------:R-:W-:-:S06]  /*2c40*/  ULOP3.LUT UR5, UR38, UR5, URZ, 0x3c, !UPT ;  /* 0x0000000526057292 */ /* 0x000fcc000f8e3c3f */
[----:B------:R-:W-:-:S07]  /*2c50*/  IMAD.U32 R3, RZ, RZ, UR5 ;  /* 0x00000005ff037e24 */ /* 0x000fce000f8e00ff */
.L_x_29:
[----:B------:R-:W-:Y:S05]  /*2c60*/  @!P0 BRA `(.L_x_23) ;  /* 0x0000000000048947 */ /* 0x000fea0003800000 */
[----:B------:R-:W-:Y:S01]  /*2c70*/  BPT.TRAP 0x1 ;  /* 0x000000040000795c */ /* 0x000fe20000300000 */
.L_x_23:
[----:B------:R-:W0:Y:S01]  /*2c80*/  S2UR UR5, SR_CgaCtaId ;  /* 0x00000000000579c3 */ /* 0x000e220000008800 */
[----:B------:R-:W-:Y:S01]  /*2c90*/  UMOV UR4, 0x400 ;  /* 0x0000040000047882 */ /* 0x000fe20000000000 */
[----:B------:R-:W-:Y:S01]  /*2ca0*/  IMAD.U32 R5, RZ, RZ, UR10 ;  /* 0x0000000aff057e24 */ /* 0x000fe2000f8e00ff */
[----:B------:R-:W-:Y:S01]  /*2cb0*/  SHF.L.U32 R6, R3, 0x1f, RZ ;  /* 0x0000001f03067819 */ /* 0x000fe200000006ff */
[----:B0-----:R-:W-:-:S06]  /*2cc0*/  ULEA UR4, UR5, UR4, 0x18 ;  /* 0x0000000405047291 */ /* 0x001fcc000f8ec03f */
[----:B------:R-:W-:-:S04]  /*2cd0*/  IMAD.U32 R0, RZ, RZ, UR4 ;  /* 0x00000004ff007e24 */ /* 0x000fc8000f8e00ff */
[----:B------:R-:W-:-:S04]  /*2ce0*/  IMAD R5, R5, 0x8, R0 ;  /* 0x0000000805057824 */ /* 0x000fc800078e0200 */
[----:B------:R0:W1:Y:S01]  /*2cf0*/  SYNCS.PHASECHK.TRANS64.TRYWAIT P1, [R5+URZ], R6 ;  /* 0x00000006050075a7 */ /* 0x000062000802017f */
[----:B------:R-:W-:Y:S05]  /*2d00*/  @!P0 BRA `(.L_x_24) ;  /* 0x0000000000048947 */ /* 0x000fea0003800000 */
[----:B------:R-:W-:Y:S01]  /*2d10*/  BPT.TRAP 0x1 ;  /* 0x000000040000795c */ /* 0x000fe20000300000 */
.L_x_24:
[----:B-1----:R-:W-:Y:S05]  /*2d20*/  @P1 BRA `(.L_x_25) ;  /* 0x0000000000081947 */ /* 0x002fea0003800000 */
[----:B------:R-:W1:Y:S02]  /*2d30*/  SYNCS.PHASECHK.TRANS64.TRYWAIT P1, [R5+URZ], R6 ;  /* 0x00000006050075a7 */ /* 0x000e64000802017f */
[----:B-1----:R-:W-:Y:S05]  /*2d40*/  @!P1 BRA `(.L_x_26) ;  /* 0x0000014c00d89947 */ /* 0x002fea0003800000 */
.L_x_25:
        /* <DEDUP_REMOVED lines=64> */
[----:B--2---:R-:W2:Y:S04]  /*3150*/  LDL.LU.64 R24, [R1] ;  /* 0x0000000001187983 */ /* 0x004ea80000300a00 */
        /* <DEDUP_REMOVED lines=63> */
[----:B------:R-:W-:-:S02]  /*3550*/  ULEA UR12, UR10, UR8, 0xa ;  /* 0x000000080a0c7291 */ /* 0x000fc4000f8e503f */
[----:B------:R-:W-:Y:S01]  /*3560*/  ULEA UR13, UR10, UR9, 0xa ;  /* 0x000000090a0d7291 */ /* 0x000fe2000f8e503f */
[----:B------:R-:W-:Y:S01]  /*3570*/  UMOV UR5, 0x80000020 ;  /* 0x8000002000057882 */ /* 0x000fe20000000000 */
[----:B------:R-:W-:-:S03]  /*3580*/  UMOV UR7, 0x80000020 ;  /* 0x8000002000077882 */ /* 0x000fc60000000000 */
[----:B------:R-:W-:Y:S02]  /*3590*/  UMOV UR4, UR12 ;  /* 0x0000000c00047c82 */ /* 0x000fe40008000000 */
[----:B------:R-:W-:Y:S01]  /*35a0*/  UMOV UR6, UR13 ;  /* 0x0000000d00067c82 */ /* 0x000fe20008000000 */
[----:B--2---:R-:W-:-:S06]  /*35b0*/  WARPGROUP.ARRIVE ;  /* 0x00000000000079c5 */ /* 0x004fcc0000000000 */
[----:B------:R-:W-:Y:S03]  /*35c0*/  HGMMA.64x256x16.F32.BF16 R24, gdesc[UR4], R24, gsb0 ;  /* 0x03e00000041879f0 */ /* 0x000fe60008001818 */
[----:B------:R-:W-:Y:S02]  /*35d0*/  WARPGROUP.DEPBAR.LE gsb0, 0x0 ;  /* 0x00008000000079c5 */ /* 0x000fe40000010000 */
[----:B------:R-:W-:Y:S01]  /*35e0*/  STL.64 [R1], R24 ;  /* 0x0000001801007387 */ /* 0x000fe20000100a00 */
[----:B01----:R-:W-:Y:S01]  /*35f0*/  IMAD.MOV.U32 R6, RZ, RZ, R150 ;  /* 0x000000ffff067224 */ /* 0x003fe200078e0096 */
        /* <DEDUP_REMOVED lines=47> */
[----:B------:R0:W-:Y:S01]  /*38f0*/  STL.64 [R1+0x68], R50 ;  /* 0x0000683201007387 */ /* 0x0001e20000100a00 */
[----:B------:R-:W-:-:S02]  /*3900*/  IMAD.MOV.U32 R207, RZ, RZ, R123 ;  /* 0x000000ffffcf7224 */ /* 0x000fc400078e007b */
[----:B------:R-:W-:Y:S01]  /*3910*/  IMAD.MOV.U32 R204, RZ, RZ, R120 ;  /* 0x000000ffffcc7224 */ /* 0x000fe200078e0078 */
[----:B------:R-:W2:Y:S01]  /*3920*/  LDL.LU.64 R150, [R1+0x4b8] ;  /* 0x0004b80001967983 */ /* 0x000ea20000300a00 */
[----:B------:R-:W-:Y:S02]  /*3930*/  IMAD.MOV.U32 R205, RZ, RZ, R121 ;  /* 0x000000ffffcd7224 */ /* 0x000fe400078e0079 */
[----:B------:R-:W-:Y:S01]  /*3940*/  IMAD.MOV.U32 R202, RZ, RZ, R118 ;  /* 0x000000ffffca7224 */ /* 0x000fe200078e0076 */
[----:B------:R-:W2:Y:S01]  /*3950*/  LDL.LU.64 R148, [R1+0x4b0] ;  /* 0x0004b00001947983 */ /* 0x000ea20000300a00 */
[----:B------:R-:W-:Y:S02]  /*3960*/  IMAD.MOV.U32 R203, RZ, RZ, R119 ;  /* 0x000000ffffcb7224 */ /* 0x000fe400078e0077 */
[----:B------:R-:W-:Y:S01]  /*3970*/  IMAD.MOV.U32 R200, RZ, RZ, R116 ;  /* 0x000000ffffc87224 */ /* 0x000fe200078e0074 */
[----:B------:R-:W2:Y:S01]  /*3980*/  LDL.LU.64 R146, [R1+0x4a8] ;  /* 0x0004a80001927983 */ /* 0x000ea20000300a00 */
        /* <DEDUP_REMOVED lines=105> */
[----:B0-----:R-:W2:Y:S04]  /*4020*/  LDL.LU.64 R50, [R1+0x328] ;  /* 0x0003280001327983 */ /* 0x001ea80000300a00 */
        /* <DEDUP_REMOVED lines=14> */
[----:B------:R-:W-:-:S02]  /*4110*/  UMOV UR5, 0x80000020 ;  /* 0x8000002000057882 */ /* 0x000fc40000000000 */
[----:B-----5:R-:W-:Y:S01]  /*4120*/  STL [R1+0x2b8], R152 ;  /* 0x0002b89801007387 */ /* 0x020fe20000100800 */
[----:B--2---:R-:W-:-:S06]  /*4130*/  WARPGROUP.ARRIVE ;  /* 0x00000000000079c5 */ /* 0x004fcc0000000000 */
[----:B------:R-:W-:Y:S03]  /*4140*/  HGMMA.64x256x16.F32.BF16 R24, gdesc[UR4], R24, gsb0 ;  /* 0x03e00000041879f0 */ /* 0x000fe60008001818 */
        /* <DEDUP_REMOVED lines=57> */
[----:B------:R-:W-:-:S02]  /*44e0*/  IMAD.MOV.U32 R140, RZ, RZ, R231 ;  /* 0x000000ffff8c7224 */ /* 0x000fc400078e00e7 */
[----:B------:R-:W-:Y:S02]  /*44f0*/  IMAD.MOV.U32 R141, RZ, RZ, R230 ;  /* 0x000000ffff8d7224 */ /* 0x000fe400078e00e6 */
[----:B------:R-:W-:Y:S02]  /*4500*/  IMAD.MOV.U32 R142, RZ, RZ, R229 ;  /* 0x000000ffff8e7224 */ /* 0x000fe400078e00e5 */
[----:B------:R-:W-:Y:S02]  /*4510*/  IMAD.MOV.U32 R143, RZ, RZ, R228 ;  /* 0x000000ffff8f7224 */ /* 0x000fe400078e00e4 */
[----:B------:R-:W-:Y:S02]  /*4520*/  IMAD.MOV.U32 R144, RZ, RZ, R227 ;  /* 0x000000ffff907224 */ /* 0x000fe400078e00e3 */
[----:B------:R-:W-:Y:S02]  /*4530*/  IMAD.MOV.U32 R145, RZ, RZ, R226 ;  /* 0x000000ffff917224 */ /* 0x000fe400078e00e2 */
[----:B------:R-:W-:-:S02]  /*4540*/  IMAD.MOV.U32 R146, RZ, RZ, R225 ;  /* 0x000000ffff927224 */ /* 0x000fc400078e00e1 */
[----:B------:R-:W-:Y:S01]  /*4550*/  IMAD.MOV.U32 R147, RZ, RZ, R224 ;  /* 0x000000ffff937224 */ /* 0x000fe200078e00e0 */
[----:B------:R-:W-:Y:S01]  /*4560*/  MOV R224, R18 ;  /* 0x0000001200e07202 */ /* 0x000fe20000000f00 */
        /* <DEDUP_REMOVED lines=18> */
[----:B------:R-:W-:Y:S01]  /*4690*/  IMAD.MOV.U32 R235, RZ, RZ, R5 ;  /* 0x000000ffffeb7224 */ /* 0x000fe200078e0005 */
[----:B------:R-:W-:Y:S02]  /*46a0*/  UIADD3 UR4, UR12, 0x2, URZ ;  /* 0x000000020c047890 */ /* 0x000fe4000fffe03f */
[----:B------:R-:W-:Y:S01]  /*46b0*/  UIADD3 UR6, UR13, 0x2, URZ ;  /* 0x000000020d067890 */ /* 0x000fe2000fffe03f */
[----:B------:R-:W-:Y:S01]  /*46c0*/  UMOV UR5, 0x80000020 ;  /* 0x8000002000057882 */ /* 0x000fe20000000000 */
[----:B------:R-:W-:Y:S01]  /*46d0*/  UMOV UR7, 0x80000020 ;  /* 0x8000002000077882 */ /* 0x000fe20000000000 */
        /* <DEDUP_REMOVED lines=96> */
[----:B------:R-:W-:Y:S01]  /*4ce0*/  BPT.TRAP 0x1 ;  /* 0x000000040000795c */ /* 0x000fe20000300000 */
.L_x_27:
[----:B------:R-:W-:Y:S01]  /*4cf0*/  ISETP.NE.AND P1, PT, R17, RZ, PT ;  /* 0x000000ff1100720c */ /* 0x000fe20003f25270 */
[----:B------:R-:W-:Y:S01]  /*4d00*/  IMAD.U32 R5, RZ, RZ, UR11 ;  /* 0x0000000bff057e24 */ /* 0x000fe2000f8e00ff */
[----:B------:R-:W-:-:S11]  /*4d10*/  UISETP.GT.U32.AND UP0, UPT, UR40, 0x1, UPT ;  /* 0x000000012800788c */ /* 0x000fd6000bf04070 */
[----:B------:R-:W-:-:S04]  /*4d20*/  @P1 IMAD R5, R5, 0x8, R0 ;  /* 0x0000000805051824 */ /* 0x000fc800078e0200 */
[----:B------:R-:W-:-:S05]  /*4d30*/  @P1 VIADD R5, R5, 0x38 ;  /* 0x0000003805051836 */ /* 0x000fca0000000000 */
[----:B-----5:R-:W-:-:S04]  /*4d40*/  @P1 PRMT R5, R152, 0x654, R5 ;  /* 0x0000065498051816 */ /* 0x020fc80000000005 */
[----:B------:R0:W-:Y:S01]  /*4d50*/  @P1 SYNCS.ARRIVE.TRANS64.RED.A1T0 RZ, [R5+URZ], RZ ;  /* 0x000000ff05ff19a7 */ /* 0x0001e2000810043f */
[----:B------:R-:W-:-:S13]  /*4d60*/  PLOP3.LUT P1, PT, PT, PT, UP0, 0x80, 0x0 ;  /* 0x000000000000781c */ /* 0x000fda0003f2f008 */
[----:B0-----:R-:W-:Y:S05]  /*4d70*/  @P1 BRA `(.L_x_28) ;  /* 0x0000000000041947 */ /* 0x001fea0003800000 */
[----:B------:R-:W-:Y:S01]  /*4d80*/  BPT.TRAP 0x1 ;  /* 0x000000040000795c */ /* 0x000fe20000300000 */
.L_x_28:
[----:B------:R-:W-:Y:S01]  /*4d90*/  UIADD3 UR10, UR10, 0x1, URZ ;  /* 0x000000010a0a7890 */ /* 0x000fe2000fffe03f */
[C---:B------:R-:W-:Y:S01]  /*4da0*/  ISETP.GT.AND P1, PT, R4.reuse, 0x1, PT ;  /* 0x000000010400780c */ /* 0x040fe20003f24270 */
[----:B------:R-:W-:Y:S01]  /*4db0*/  UIADD3 UR11, UR11, 0x1, URZ ;  /* 0x000000010b0b7890 */ /* 0x000fe2000fffe03f */
[----:B------:R-:W-:Y:S01]  /*4dc0*/  VIADD R4, R4, 0xffffffff ;  /* 0xffffffff04047836 */ /* 0x000fe20000000000 */
[----:B------:R-:W-:Y:S02]  /*4dd0*/  UISETP.NE.AND UP0, UPT, UR10, 0x7, UPT ;  /* 0x000000070a00788c */ /* 0x000fe4000bf05270 */
[----:B------:R-:W-:Y:S02]  /*4de0*/  UISETP.NE.AND UP1, UPT, UR11, 0x7, UPT ;  /* 0x000000070b00788c */ /* 0x000fe4000bf25270 */
[----:B------:R-:W-:Y:S02]  /*4df0*/  USEL UR4, URZ, 0x1, UP0 ;  /* 0x000000013f047887 */ /* 0x000fe40008000000 */
[----:B------:R-:W-:-:S02]  /*4e00*/  USEL UR10, UR10, URZ, UP0 ;  /* 0x0000003f0a0a7287 */ /* 0x000fc40008000000 */
[----:B------:R-:W-:Y:S02]  /*4e10*/  USEL UR11, UR11, URZ, UP1 ;  /* 0x0000003f0b0b7287 */ /* 0x000fe40008800000 */
[----:B------:R-:W-:Y:S01]  /*4e20*/  LOP3.LUT R3, R3, UR4, RZ, 0x3c, !PT ;  /* 0x0000000403037c12 */ /* 0x000fe2000f8e3cff */
[----:B------:R-:W-:Y:S09]  /*4e30*/  @P1 BRA `(.L_x_29) ;  /* 0xffffffdc00881947 */ /* 0x000ff2000383ffff */
.L_x_22:
[----:B------:R-:W0:Y:S02]  /*4e40*/  LDC R3, c[0x0][0x28c] ;  /* 0x0000a300ff037b82 */ /* 0x000e240000000800 */
[----:B0-----:R-:W-:-:S13]  /*4e50*/  ISETP.GE.AND P1, PT, R3, 0x1, PT ;  /* 0x000000010300780c */ /* 0x001fda0003f26270 */
[----:B------:R-:W-:Y:S05]  /*4e60*/  @!P1 BRA `(.L_x_30) ;  /* 0x00000000005c9947 */ /* 0x000fea0003800000 */
[----:B------:R-:W-:Y:S05]  /*4e70*/  @!P0 BRA `(.L_x_31) ;  /* 0x0000000000048947 */ /* 0x000fea0003800000 */
[----:B------:R-:W-:Y:S01]  /*4e80*/  BPT.TRAP 0x1 ;  /* 0x000000040000795c */ /* 0x000fe20000300000 */
.L_x_31:
[----:B------:R-:W-:Y:S01]  /*4e90*/  ISETP.NE.AND P0, PT, R17, RZ, PT ;  /* 0x000000ff1100720c */ /* 0x000fe20003f05270 */
[----:B------:R-:W-:-:S12]  /*4ea0*/  BSSY B0, `(.L_x_32) ;  /* 0x000000f000007945 */ /* 0x000fd80003800000 */
[----:B------:R-:W-:Y:S05]  /*4eb0*/  @!P0 BRA `(.L_x_33) ;  /* 0x0000000000348947 */ /* 0x000fea0003800000 */
[----:B------:R-:W-:-:S04]  /*4ec0*/  UISETP.LT.AND UP0, UPT, UR44, 0x1, UPT ;  /* 0x000000012c00788c */ /* 0x000fc8000bf01270 */
[----:B------:R-:W-:-:S04]  /*4ed0*/  USEL UR6, UR44, 0x1, UP0 ;  /* 0x000000012c067887 */ /* 0x000fc80008000000 */
[----:B------:R-:W-:-:S04]  /*4ee0*/  UIADD3 UR6, UR39, UR44, -UR6 ;  /* 0x0000002c27067290 */ /* 0x000fc8000fffe806 */
[----:B------:R-:W-:-:S04]  /*4ef0*/  UIMAD.WIDE.U32 UR4, UR6, 0x24924925, URZ ;  /* 0x24924925060478a5 */ /* 0x000fc8000f8e003f */
[----:B------:R-:W-:-:S04]  /*4f00*/  UIADD3 UR4, UR6, -UR5, URZ ;  /* 0x8000000506047290 */ /* 0x000fc8000fffe03f */
[----:B------:R-:W-:-:S04]  /*4f10*/  ULEA.HI UR4, UR4, UR5, URZ, 0x1f ;  /* 0x0000000504047291 */ /* 0x000fc8000f8ff83f */
[----:B------:R-:W-:-:S04]  /*4f20*/  USHF.R.U32.HI UR4, URZ, 0x2, UR4 ;  /* 0x000000023f047899 */ /* 0x000fc80008011604 */
[----:B------:R-:W-:-:S06]  /*4f30*/  UIMAD UR4, UR4, -0x7, UR6 ;  /* 0xfffffff9040478a4 */ /* 0x000fcc000f8e0206 */
[----:B------:R-:W-:-:S04]  /*4f40*/  IMAD.U32 R3, RZ, RZ, UR4 ;  /* 0x00000004ff037e24 */ /* 0x000fc8000f8e00ff */
[----:B------:R-:W-:-:S04]  /*4f50*/  IMAD R0, R3, 0x8, R0 ;  /* 0x0000000803007824 */ /* 0x000fc800078e0200 */
[----:B------:R-:W-:-:S05]  /*4f60*/  VIADD R0, R0, 0x38 ;  /* 0x0000003800007836 */ /* 0x000fca0000000000 */
[----:B-----5:R-:W-:-:S04]  /*4f70*/  PRMT R0, R152, 0x654, R0 ;  /* 0x0000065498007816 */ /* 0x020fc80000000000 */
[----:B------:R0:W-:Y:S03]  /*4f80*/  SYNCS.ARRIVE.TRANS64.RED.A1T0 RZ, [R0+URZ], RZ ;  /* 0x000000ff00ff79a7 */ /* 0x0001e6000810043f */
.L_x_33:
[----:B------:R-:W-:Y:S05]  /*4f90*/  BSYNC B0 ;  /* 0x0000000000007941 */ /* 0x000fea0003800000 */
.L_x_32:
[----:B------:R-:W-:-:S06]  /*4fa0*/  UISETP.GT.U32.AND UP0, UPT, UR40, 0x1, UPT ;  /* 0x000000012800788c */ /* 0x000fcc000bf04070 */
[----:B------:R-:W-:-:S13]  /*4fb0*/  PLOP3.LUT P0, PT, PT, PT, UP0, 0x80, 0x0 ;  /* 0x000000000000781c */ /* 0x000fda0003f0f008 */
[----:B------:R-:W-:Y:S05]  /*4fc0*/  @P0 BRA `(.L_x_30) ;  /* 0x0000000000040947 */ /* 0x000fea0003800000 */
[----:B------:R-:W-:Y:S01]  /*4fd0*/  BPT.TRAP 0x1 ;  /* 0x000000040000795c */ /* 0x000fe20000300000 */
.L_x_30:
[----:B------:R-:W1:Y:S01]  /*4fe0*/  S2R R8, SR_TID.X ;  /* 0x0000000000087919 */ /* 0x000e620000002100 */
[----:B------:R-:W-:Y:S01]  /*4ff0*/  IMAD.MOV.U32 R19, RZ, RZ, 0x6540 ;  /* 0x00006540ff137424 */ /* 0x000fe200078e00ff */
[----:B------:R-:W-:Y:S02]  /*5000*/  UIMAD.WIDE UR6, UR41, 0x100, URZ ;  /* 0x00000100290678a5 */ /* 0x000fe4000f8e023f */
[----:B------:R-:W-:Y:S01]  /*5010*/  USHF.R.S32.HI UR10, URZ, 0x1f, UR43 ;  /* 0x0000001f3f0a7899 */ /* 0x000fe2000801142b */
[----:B------:R-:W-:Y:S01]  /*5020*/  ULDC.64 UR8, c[0x0][0x5d0] ;  /* 0x0001740000087ab9 */ /* 0x000fe20000000a00 */
[----:B------:R-:W-:Y:S02]  /*5030*/  USHF.L.U32 UR41, UR41, 0x8, URZ ;  /* 0x0000000829297899 */ /* 0x000fe4000800063f */
[----:B------:R-:W-:Y:S02]  /*5040*/  UIMAD UR4, UR10, UR8, URZ ;  /* 0x000000080a0472a4 */ /* 0x000fe4000f8e023f */
[----:B------:R-:W-:-:S02]  /*5050*/  UIADD3 UR39, UR44, UR39, URZ ;  /* 0x000000272c277290 */ /* 0x000fc4000fffe03f */
[----:B------:R-:W-:Y:S02]  /*5060*/  UIMAD UR4, UR43, UR9, UR4 ;  /* 0x000000092b0472a4 */ /* 0x000fe4000f8e0204 */
[----:B------:R-:W-:Y:S01]  /*5070*/  UISETP.GT.U32.AND UP0, UPT, UR39, 0x6, UPT ;  /* 0x000000062700788c */ /* 0x000fe2000bf04070 */
[----:B------:R-:W-:Y:S01]  /*5080*/  ULDC UR9, c[0x0][0x284] ;  /* 0x0000a10000097ab9 */ /* 0x000fe20000000800 */
[----:B------:R-:W-:Y:S01]  /*5090*/  UISETP.GE.U32.AND UP1, UPT, UR44, 0x7, UPT ;  /* 0x000000072c00788c */ /* 0x000fe2000bf26070 */
[----:B------:R-:W-:Y:S01]  /*50a0*/  IMAD.U32 R153, RZ, RZ, UR9 ;  /* 0x00000009ff997e24 */ /* 0x000fe2000f8e00ff */
[----:B------:R-:W-:Y:S01]  /*50b0*/  UISETP.LT.U32.AND UP0, UPT, UR44, 0x7, UP0 ;  /* 0x000000072c00788c */ /* 0x000fe20008701070 */
[--C-:B-1----:R-:W-:Y:S02]  /*50c0*/  SHF.R.U32.HI R4, RZ, 0x7, R8.reuse ;  /* 0x00000007ff047819 */ /* 0x102fe40000011608 */
[----:B------:R-:W-:Y:S02]  /*50d0*/  SHF.R.U32.HI R5, RZ, 0x2, R8 ;  /* 0x00000002ff057819 */ /* 0x000fe40000011608 */
[----:B------:R-:W-:-:S02]  /*50e0*/  LOP3.LUT R4, R4, 0x1, RZ, 0xc0, !PT ;  /* 0x0000000104047812 */ /* 0x000fc400078ec0ff */
[C---:B------:R-:W-:Y:S02]  /*50f0*/  SHF.L.U32 R18, R8.reuse, 0x1, RZ ;  /* 0x0000000108127819 */ /* 0x040fe400000006ff */
[----:B------:R-:W-:Y:S01]  /*5100*/  LOP3.LUT R6, R8, 0x60, RZ, 0xc0, !PT ;  /* 0x0000006008067812 */ /* 0x000fe200078ec0ff */
[----:B------:R-:W-:Y:S01]  /*5110*/  IMAD.SHL.U32 R3, R4, 0x40, RZ ;  /* 0x0000004004037824 */ /* 0x000fe200078e00ff */
[----:B------:R-:W-:Y:S02]  /*5120*/  LOP3.LUT R5, R5, 0x7, RZ, 0xc0, !PT ;  /* 0x0000000705057812 */ /* 0x000fe400078ec0ff */
[----:B------:R-:W-:Y:S02]  /*5130*/  LOP3.LUT R18, R18, 0x6, RZ, 0xc0, !PT ;  /* 0x0000000612127812 */ /* 0x000fe400078ec0ff */
[----:B------:R-:W-:Y:S02]  /*5140*/  SHF.R.U32.HI R6, RZ, 0x1, R6 ;  /* 0x00000001ff067819 */ /* 0x000fe40000011606 */
[----:B------:R-:W-:-:S02]  /*5150*/  LOP3.LUT R3, R3, 0x40, R5, 0xe2, !PT ;  /* 0x0000004003037812 */ /* 0x000fc400078ee205 */
[----:B------:R-:W-:Y:S01]  /*5160*/  PRMT R18, R18, R19, UR42 ;  /* 0x0000002a12127e16 */ /* 0x000fe20008000013 */
[----:B------:R-:W-:Y:S01]  /*5170*/  USHF.L.U32 UR42, UR42, 0x8, URZ ;  /* 0x000000082a2a7899 */ /* 0x000fe2000800063f */
[----:B0-----:R-:W-:Y:S01]  /*5180*/  IADD3 R0, RZ, -R6, -R5 ;  /* 0x80000006ff007210 */ /* 0x001fe20007ffe805 */
[----:B------:R-:W-:Y:S01]  /*5190*/  IMAD.MOV.U32 R5, RZ, RZ, -0x2 ;  /* 0xfffffffeff057424 */ /* 0x000fe200078e00ff */
[----:B------:R-:W-:Y:S01]  /*51a0*/  LOP3.LUT R3, R3, UR6, R6, 0xfe, !PT ;  /* 0x0000000603037c12 */ /* 0x000fe2000f8efe06 */
[----:B------:R-:W-:Y:S01]  /*51b0*/  IMAD.U32 R6, RZ, RZ, UR8 ;  /* 0x00000008ff067e24 */ /* 0x000fe2000f8e00ff */
[----:B------:R-:W-:Y:S01]  /*51c0*/  SHF.R.S32.HI R19, RZ, 0x1f, R18 ;  /* 0x0000001fff137819 */ /* 0x000fe20000011412 */
[----:B------:R-:W-:Y:S01]  /*51d0*/  ULDC UR8, c[0x0][0x288] ;  /* 0x0000a20000087ab9 */ /* 0x000fe20000000800 */
[----:B------:R-:W-:Y:S01]  /*51e0*/  IMAD R0, R4, -0x40, R0 ;  /* 0xffffffc004007824 */ /* 0x000fe200078e0200 */
[----:B------:R-:W-:Y:S01]  /*51f0*/  UISETP.GE.AND UP2, UPT, UR42, UR8, UPT ;  /* 0x000000082a00728c */ /* 0x000fe2000bf46270 */
[----:B------:R-:W-:-:S03]  /*5200*/  IMAD.WIDE.U32 R6, R6, UR43, R18 ;  /* 0x0000002b06067c25 */ /* 0x000fc6000f8e0012 */
[----:B------:R-:W-:Y:S02]  /*5210*/  UISETP.GE.OR UP2, UPT, UR41, UR9, UP2 ;  /* 0x000000092900728c */ /* 0x000fe40009746670 */
[----:B------:R-:W-:Y:S01]  /*5220*/  IADD3 R153, R153, -UR41, R0 ;  /* 0x8000002999997c10 */ /* 0x000fe2000fffe000 */
[----:B------:R-:W-:Y:S01]  /*5230*/  VIADD R7, R7, UR4 ;  /* 0x0000000407077c36 */ /* 0x000fe20008000000 */
[----:B------:R-:W-:Y:S01]  /*5240*/  UIMAD.WIDE.U32 UR4, UR39, 0x24924925, URZ ;  /* 0x24924925270478a5 */ /* 0x000fe2000f8e003f */
[----:B------:R-:W-:Y:S01]  /*5250*/  LOP3.LUT R0, R8, 0x3, RZ, 0xc0, !PT ;  /* 0x0000000308007812 */ /* 0x000fe200078ec0ff */
[----:B------:R-:W-:Y:S01]  /*5260*/  UMOV UR41, 0xffffffff ;  /* 0xffffffff00297882 */ /* 0x000fe20000000000 */
[----:B------:R-:W-:Y:S01]  /*5270*/  PLOP3.LUT P0, PT, PT, PT, UP2, 0x80, 0x0 ;  /* 0x000000000000781c */ /* 0x000fe20003f0f028 */
[----:B------:R-:W-:Y:S02]  /*5280*/  UIADD3 UR4, UR39, -UR5, URZ ;  /* 0x8000000527047290 */ /* 0x000fe4000fffe03f */
[----:B------:R-:W-:Y:S01]  /*5290*/  IMAD R0, R0, R5, UR8 ;  /* 0x0000000800007e24 */ /* 0x000fe2000f8e0205 */
[----:B------:R-:W-:-:S02]  /*52a0*/  USEL UR8, URZ, 0x1, !UP0 ;  /* 0x000000013f087887 */ /* 0x000fc4000c000000 */
[----:B------:R-:W-:Y:S01]  /*52b0*/  ULEA.HI UR4, UR4, UR5, URZ, 0x1f ;  /* 0x0000000504047291 */ /* 0x000fe2000f8ff83f */
[----:B------:R-:W-:Y:S01]  /*52c0*/  VIADD R0, R0, -UR42 ;  /* 0x8000002a00007c36 */ /* 0x000fe20008000000 */
[----:B------:R-:W-:Y:S02]  /*52d0*/  ULOP3.LUT UR38, UR38, UR8, URZ, 0x3c, !UPT ;  /* 0x0000000826267292 */ /* 0x000fe4000f8e3c3f */
[----:B------:R-:W-:-:S04]  /*52e0*/  USHF.R.U32.HI UR4, URZ, 0x2, UR4 ;  /* 0x000000023f047899 */ /* 0x000fc80008011604 */
[----:B------:R-:W-:Y:S02]  /*52f0*/  @UP1 ULOP3.LUT UR38, UR38, 0x1, UR4, 0x78, !UPT ;  /* 0x0000000126261892 */ /* 0x000fe4000f8e7804 */
[----:B------:R-:W-:Y:S01]  /*5300*/  UIMAD UR39, UR4, -0x7, UR39 ;  /* 0xfffffff9042778a4 */ /* 0x000fe2000f8e0227 */
[----:B------:R-:W-:Y:S11]  /*5310*/  @P0 BRA `(.L_x_34) ;  /* 0x0000010400d80947 */ /* 0x000ff60003800000 */
[----:B-----5:R-:W-:Y:S01]  /*5320*/  FSETP.NEU.AND P0, PT, R16, RZ, PT ;  /* 0x000000ff1000720b */ /* 0x020fe20003f0d000 */
[----:B------:R-:W-:Y:S01]  /*5330*/  ULDC.64 UR8, c[0x0][0x5c8] ;  /* 0x0001720000087ab9 */ /* 0x000fe20000000a00 */
[----:B------:R-:W-:Y:S01]  /*5340*/  ISETP.GT.AND P3, PT, R153, RZ, PT ;  /* 0x000000ff9900720c */ /* 0x000fe20003f64270 */
[----:B------:R-:W-:Y:S01]  /*5350*/  UIMAD UR4, UR7, UR8, URZ ;  /* 0x00000008070472a4 */ /* 0x000fe2000f8e023f */
[----:B------:R-:W-:Y:S01]  /*5360*/  IMAD.U32 R10, RZ, RZ, UR9 ;  /* 0x00000009ff0a7e24 */ /* 0x000fe2000f8e00ff */
[----:B------:R-:W-:Y:S01]  /*5370*/  BSSY B0, `(.L_x_34) ;  /* 0x0001070000007945 */ /* 0x000fe20003800000 */
[----:B------:R-:W-:Y:S01]  /*5380*/  IMAD.WIDE.U32 R6, R3, UR8, R6 ;  /* 0x0000000803067c25 */ /* 0x000fe2000f8e0006 */
[----:B------:R-:W-:-:S03]  /*5390*/  ISETP.GT.AND P1, PT, R0, RZ, P3 ;  /* 0x000000ff0000720c */ /* 0x000fc60001f24270 */
[----:B------:R-:W-:-:S04]  /*53a0*/  IMAD R10, R3, R10, UR4 ;  /* 0x00000004030a7e24 */ /* 0x000fc8000f8e020a */
[----:B------:R-:W-:Y:S01]  /*53b0*/  IMAD.IADD R10, R7, 0x1, R10 ;  /* 0x00000001070a7824 */ /* 0x000fe200078e020a */
[----:B------:R-:W-:Y:S06]  /*53c0*/  @!P0 BRA `(.L_x_35) ;  /* 0x000000b800108947 */ /* 0x000fec0003800000 */
[----:B------:R-:W0:Y:S01]  /*53d0*/  LDC.64 R22, c[0x0][0x5b8] ;  /* 0x00016e00ff167b82 */ /* 0x000e220000000a00 */
[----:B------:R-:W2:Y:S01]  /*53e0*/  LDL.LU R11, [R1] ;  /* 0x00000000010b7983 */ /* 0x000ea20000300800 */
[----:B------:R-:W-:-:S06]  /*53f0*/  ULDC.64 UR4, c[0x0][0x5c0] ;  /* 0x0001700000047ab9 */ /* 0x000fcc0000000a00 */
[----:B------:R-:W1:Y:S08]  /*5400*/  LDC.64 R14, c[0x0][0x5b0] ;  /* 0x00016c00ff0e7b82 */ /* 0x000e700000000a00 */
[----:B------:R-:W3:Y:S01]  /*5410*/  LDC.64 R12, c[0x0][0x5a8] ;  /* 0x00016a00ff0c7b82 */ /* 0x000ee20000000a00 */
[C---:B0-----:R-:W-:Y:S02]  /*5420*/  IMAD R159, R22.reuse, UR10, RZ ;  /* 0x0000000a169f7c24 */ /* 0x041fe4000f8e02ff */
[----:B------:R-:W-:-:S04]  /*5430*/  IMAD.WIDE.U32 R154, R22, UR43, R18 ;  /* 0x0000002b169a7c25 */ /* 0x000fc8000f8e0012 */
[----:B------:R-:W-:Y:S01]  /*5440*/  IMAD R159, R23, UR43, R159 ;  /* 0x0000002b179f7c24 */ /* 0x000fe2000f8e029f */
[----:B------:R-:W-:Y:S01]  /*5450*/  MOV R20, R154 ;  /* 0x0000009a00147202 */ /* 0x000fe20000000f00 */
[----:B-1----:R-:W-:Y:S02]  /*5460*/  IMAD R158, R14, UR7, RZ ;  /* 0x000000070e9e7c24 */ /* 0x002fe4000f8e02ff */
[----:B------:R-:W-:Y:S02]  /*5470*/  IMAD.IADD R21, R155, 0x1, R159 ;  /* 0x000000019b157824 */ /* 0x000fe400078e029f */
[C---:B------:R-:W-:Y:S02]  /*5480*/  IMAD R158, R3.reuse, R15, R158 ;  /* 0x0000000f039e7224 */ /* 0x040fe400078e029e */
[----:B------:R-:W-:-:S04]  /*5490*/  IMAD.WIDE.U32 R4, R3, R14, R20 ;  /* 0x0000000e03047225 */ /* 0x000fc800078e0014 */
[----:B------:R-:W-:Y:S01]  /*54a0*/  IMAD.IADD R5, R5, 0x1, R158 ;  /* 0x0000000105057824 */ /* 0x000fe200078e029e */
[----:B---3--:R-:W-:-:S04]  /*54b0*/  LEA R8, P0, R4, R12, 0x1 ;  /* 0x0000000c04087211 */ /* 0x008fc800078008ff */
[----:B------:R-:W-:-:S05]  /*54c0*/  LEA.HI.X R9, R4, R13, R5, 0x1, P0 ;  /* 0x0000000d04097211 */ /* 0x000fca00000f0c05 */
[----:B------:R-:W3:Y:S01]  /*54d0*/  @P1 LDG.E.LTC128B.U16 R23, desc[UR36][R8.64] ;  /* 0x0000002408171981 */ /* 0x000ee2000c1e1520 */
[----:B------:R-:W-:Y:S01]  /*54e0*/  BSSY B1, `(.L_x_36) ;  /* 0x0000011000017945 */ /* 0x000fe20003800000 */
[----:B---3--:R-:W-:-:S04]  /*54f0*/  IMAD.U32 R4, R23, 0x10000, RZ ;  /* 0x0001000017047824 */ /* 0x008fc800078e00ff */
[----:B------:R-:W-:-:S04]  /*5500*/  FMUL R4, R4, R16 ;  /* 0x0000001004047220 */ /* 0x000fc80000400000 */
[----:B--2---:R-:W-:Y:S01]  /*5510*/  FFMA R7, R11, R2, R4 ;  /* 0x000000020b077223 */ /* 0x004fe20000000004 */
[----:B------:R-:W-:-:S04]  /*5520*/  LEA R4, P0, R6, UR4, 0x1 ;  /* 0x0000000406047c11 */ /* 0x000fc8000f8008ff */
[----:B------:R-:W-:Y:S02]  /*5530*/  LEA.HI.X R5, R6, UR5, R10, 0x1, P0 ;  /* 0x0000000506057c11 */ /* 0x000fe400080f0c0a */
[----:B------:R-:W-:-:S05]  /*5540*/  F2FP.BF16.F32.PACK_AB R6, RZ, R7 ;  /* 0x00000007ff06723e */ /* 0x000fca00000010ff */
[----:B------:R0:W-:Y:S02]  /*5550*/  @P1 STG.E.U16 desc[UR36][R4.64], R6 ;  /* 0x0000000604001986 */ /* 0x0001e4000c101524 */
[----:B0-----:R-:W-:-:S04]  /*5560*/  IMAD.WIDE.U32 R6, R3, R14, R18 ;  /* 0x0000000e03067225 */ /* 0x001fc800078e0012 */
[----:B------:R-:W-:Y:S02]  /*5570*/  IMAD.IADD R7, R158, 0x1, R7 ;  /* 0x000000019e077824 */ /* 0x000fe400078e0207 */
[----:B------:R-:W-:-:S04]  /*5580*/  IMAD.WIDE.U32 R6, R22, UR43, R6 ;  /* 0x0000002b16067c25 */ /* 0x000fc8000f8e0006 */
[----:B------:R-:W-:Y:S01]  /*5590*/  IMAD.IADD R7, R159, 0x1, R7 ;  /* 0x000000019f077824 */ /* 0x000fe200078e0207 */
[----:B------:R-:W-:-:S04]  /*55a0*/  LEA R10, P0, R6, R12, 0x1 ;  /* 0x0000000c060a7211 */ /* 0x000fc800078008ff */
[----:B------:R-:W-:Y:S02]  /*55b0*/  LEA.HI.X R11, R6, R13, R7, 0x1, P0 ;  /* 0x0000000d060b7211 */ /* 0x000fe400000f0c07 */
[----:B------:R-:W-:-:S13]  /*55c0*/  ISETP.GT.AND P0, PT, R0, 0x1, P3 ;  /* 0x000000010000780c */ /* 0x000fda0001f04270 */
[----:B------:R-:W-:Y:S05]  /*55d0*/  @!P0 BRA `(.L_x_37) ;  /* 0x0000000000048947 */ /* 0x000fea0003800000 */
[----:B------:R0:W5:Y:S02]  /*55e0*/  LDG.E.LTC128B.U16 R23, desc[UR36][R10.64+0x2] ;  /* 0x000002240a177981 */ /* 0x000164000c1e1520 */
.L_x_37:
[----:B------:R-:W-:Y:S05]  /*55f0*/  BSYNC B1 ;  /* 0x0000000000017941 */ /* 0x000fea0003800000 */
.L_x_36:
[----:B------:R-:W2:Y:S01]  /*5600*/  LDL.LU R7, [R1+0x4] ;  /* 0x0000040001077983 */ /* 0x000ea20000300800 */
[----:B-----5:R-:W-:Y:S01]  /*5610*/  IMAD.U32 R6, R23, 0x10000, RZ ;  /* 0x0001000017067824 */ /* 0x020fe200078e00ff */
[C---:B------:R-:W-:Y:S01]  /*5620*/  SHF.L.U64.HI R157, R14.reuse, 0x3, R15 ;  /* 0x000000030e9d7819 */ /* 0x040fe2000001020f */
[----:B------:R-:W-:Y:S01]  /*5630*/  IMAD.SHL.U32 R156, R14, 0x8, RZ ;  /* 0x000000080e9c7824 */ /* 0x000fe200078e00ff */
[----:B------:R-:W3:Y:S01]  /*5640*/  LDL.LU R160, [R1+0x8] ;  /* 0x0000080001a07983 */ /* 0x000ee20000300800 */
[----:B------:R-:W-:-:S04]  /*5650*/  FMUL R6, R6, R16 ;  /* 0x0000001006067220 */ /* 0x000fc80000400000 */
[----:B--2---:R-:W-:-:S05]  /*5660*/  FFMA R6, R7, R2, R6 ;  /* 0x0000000207067223 */ /* 0x004fca0000000006 */
[----:B------:R-:W-:-:S05]  /*5670*/  F2FP.BF16.F32.PACK_AB R6, RZ, R6 ;  /* 0x00000006ff06723e */ /* 0x000fca00000010ff */
[----:B------:R1:W-:Y:S01]  /*5680*/  @P0 STG.E.U16 desc[UR36][R4.64+0x2], R6 ;  /* 0x0000020604000986 */ /* 0x0003e2000c101524 */
[----:B------:R-:W-:-:S04]  /*5690*/  ISETP.GT.AND P0, PT, R153, 0x8, PT ;  /* 0x000000089900780c */ /* 0x000fc80003f04270 */
[----:B------:R-:W-:Y:S01]  /*56a0*/  ISETP.GT.AND P1, PT, R0, RZ, P0 ;  /* 0x000000ff0000720c */ /* 0x000fe20000724270 */
[----:B-1----:R-:W-:-:S04]  /*56b0*/  IMAD.WIDE.U32 R6, R3, R14, R156 ;  /* 0x0000000e03067225 */ /* 0x002fc800078e009c */
[----:B------:R-:W-:Y:S01]  /*56c0*/  IMAD.IADD R158, R158, 0x1, R7 ;  /* 0x000000019e9e7824 */ /* 0x000fe200078e0207 */
[----:B------:R-:W-:-:S05]  /*56d0*/  IADD3 R7, P2, R154, R6, RZ ;  /* 0x000000069a077210 */ /* 0x000fca0007f5e0ff */
[----:B------:R-:W-:Y:S01]  /*56e0*/  IMAD.X R9, R158, 0x1, R21, P2 ;  /* 0x000000019e097824 */ /* 0x000fe200010e0615 */
[----:B------:R-:W-:-:S04]  /*56f0*/  LEA R8, P2, R7, R12, 0x1 ;  /* 0x0000000c07087211 */ /* 0x000fc800078408ff */
[----:B------:R-:W-:-:S05]  /*5700*/  LEA.HI.X R9, R7, R13, R9, 0x1, P2 ;  /* 0x0000000d07097211 */ /* 0x000fca00010f0c09 */
[----:B------:R1:W2:Y:S01]  /*5710*/  @P1 LDG.E.LTC128B.U16 R23, desc[UR36][R8.64] ;  /* 0x0000002408171981 */ /* 0x0002a2000c1e1520 */
[----:B------:R-:W-:Y:S01]  /*5720*/  IADD3 R6, P2, R18, R6, RZ ;  /* 0x0000000612067210 */ /* 0x000fe20007f5e0ff */
[----:B------:R-:W-:Y:S01]  /*5730*/  BSSY B1, `(.L_x_38) ;  /* 0x0000016000017945 */ /* 0x000fe20003800000 */
[----:B------:R-:W-:-:S03]  /*5740*/  ISETP.GT.AND P4, PT, R0, 0x1, P0 ;  /* 0x000000010000780c */ /* 0x000fc60000784270 */
[----:B------:R-:W-:Y:S02]  /*5750*/  IMAD.X R7, R19, 0x1, R158, P2 ;  /* 0x0000000113077824 */ /* 0x000fe400010e069e */
[----:B------:R-:W-:Y:S02]  /*5760*/  IMAD.U32 R158, RZ, RZ, UR9 ;  /* 0x00000009ff9e7e24 */ /* 0x000fe4000f8e00ff */
[----:B------:R-:W-:-:S05]  /*5770*/  IMAD.WIDE.U32 R6, R22, UR43, R6 ;  /* 0x0000002b16067c25 */ /* 0x000fca000f8e0006 */
[----:B------:R-:W-:Y:S02]  /*5780*/  IADD3 R7, R159, R7, RZ ;  /* 0x000000079f077210 */ /* 0x000fe40007ffe0ff */
[----:B-1----:R-:W-:-:S04]  /*5790*/  LEA R8, P2, R6, R12, 0x1 ;  /* 0x0000000c06087211 */ /* 0x002fc800078408ff */
[----:B------:R-:W-:Y:S01]  /*57a0*/  LEA.HI.X R9, R6, R13, R7, 0x1, P2 ;  /* 0x0000000d06097211 */ /* 0x000fe200010f0c07 */
[----:B--2---:R-:W-:-:S04]  /*57b0*/  IMAD.U32 R6, R23, 0x10000, RZ ;  /* 0x0001000017067824 */ /* 0x004fc800078e00ff */
[----:B------:R-:W-:-:S04]  /*57c0*/  FMUL R6, R6, R16 ;  /* 0x0000001006067220 */ /* 0x000fc80000400000 */
[----:B---3--:R-:W-:Y:S01]  /*57d0*/  FFMA R7, R160, R2, R6 ;  /* 0x00000002a0077223 */ /* 0x008fe20000000006 */
[----:B------:R-:W-:Y:S02]  /*57e0*/  IMAD.U32 R160, RZ, RZ, UR8 ;  /* 0x00000008ffa07e24 */ /* 0x000fe4000f8e00ff */
[----:B------:R-:W-:Y:S02]  /*57f0*/  IMAD.U32 R6, RZ, RZ, UR8 ;  /* 0x00000008ff067e24 */ /* 0x000fe4000f8e00ff */
[----:B------:R-:W-:Y:S01]  /*5800*/  IMAD.SHL.U32 R160, R160, 0x10, RZ ;  /* 0x00000010a0a07824 */ /* 0x000fe200078e00ff */
[----:B------:R-:W-:Y:S02]  /*5810*/  F2FP.BF16.F32.PACK_AB R7, RZ, R7 ;  /* 0x00000007ff07723e */ /* 0x000fe400000010ff */
[----:B------:R-:W-:Y:S02]  /*5820*/  SHF.L.U64.HI R158, R6, 0x4, R158 ;  /* 0x00000004069e7819 */ /* 0x000fe4000001029e */
[----:B------:R-:W-:-:S02]  /*5830*/  IADD3 R6, P2, R160, R4, RZ ;  /* 0x00000004a0067210 */ /* 0x000fc40007f5e0ff */
[----:B------:R-:W-:-:S03]  /*5840*/  PRMT R161, R7, 0x7610, R161 ;  /* 0x0000761007a17816 */ /* 0x000fc600000000a1 */
[----:B------:R-:W-:-:S05]  /*5850*/  IMAD.X R7, R158, 0x1, R5, P2 ;  /* 0x000000019e077824 */ /* 0x000fca00010e0605 */
[----:B------:R1:W-:Y:S01]  /*5860*/  @P1 STG.E.U16 desc[UR36][R6.64], R161 ;  /* 0x000000a106001986 */ /* 0x0003e2000c101524 */
[----:B------:R-:W-:Y:S05]  /*5870*/  @!P4 BRA `(.L_x_39) ;  /* 0x000000000004c947 */ /* 0x000fea0003800000 */
[----:B------:R2:W5:Y:S02]  /*5880*/  LDG.E.LTC128B.U16 R23, desc[UR36][R8.64+0x2] ;  /* 0x0000022408177981 */ /* 0x000564000c1e1520 */
.L_x_39:
[----:B------:R-:W-:Y:S05]  /*5890*/  BSYNC B1 ;  /* 0x0000000000017941 */ /* 0x000fea0003800000 */
.L_x_38:
[----:B------:R-:W3:Y:S01]  /*58a0*/  LDL.LU R162, [R1+0xc] ;  /* 0x00000c0001a27983 */ /* 0x000ee20000300800 */
[----:B-1---5:R-:W-:Y:S01]  /*58b0*/  IMAD.U32 R161, R23, 0x10000, RZ ;  /* 0x0001000017a17824 */ /* 0x022fe200078e00ff */
[----:B------:R-:W-:Y:S01]  /*58c0*/  ISETP.GT.AND P1, PT, R0, 0x8, P3 ;  /* 0x000000080000780c */ /* 0x000fe20001f24270 */
[----:B------:R-:W-:Y:S02]  /*58d0*/  BSSY B1, `(.L_x_40) ;  /* 0x0000007000017945 */ /* 0x000fe40003800000 */
[----:B------:R-:W-:-:S04]  /*58e0*/  FMUL R161, R161, R16 ;  /* 0x00000010a1a17220 */ /* 0x000fc80000400000 */
[----:B---3--:R-:W-:-:S05]  /*58f0*/  FFMA R161, R162, R2, R161 ;  /* 0x00000002a2a17223 */ /* 0x008fca00000000a1 */
[----:B------:R-:W-:-:S05]  /*5900*/  F2FP.BF16.F32.PACK_AB R161, RZ, R161 ;  /* 0x000000a1ffa1723e */ /* 0x000fca00000010ff */
[----:B------:R1:W-:Y:S01]  /*5910*/  @P4 STG.E.U16 desc[UR36][R6.64+0x2], R161 ;  /* 0x000002a106004986 */ /* 0x0003e2000c101524 */
[----:B------:R-:W-:Y:S05]  /*5920*/  @!P1 BRA `(.L_x_41) ;  /* 0x0000000000049947 */ /* 0x000fea0003800000 */
[----:B------:R3:W5:Y:S02]  /*5930*/  LDG.E.LTC128B.U16 R23, desc[UR36][R10.64+0x10] ;  /* 0x000010240a177981 */ /* 0x000764000c1e1520 */
.L_x_41:
[----:B------:R-:W-:Y:S05]  /*5940*/  BSYNC B1 ;  /* 0x0000000000017941 */ /* 0x000fea0003800000 */
.L_x_40:
[----:B------:R-:W4:Y:S01]  /*5950*/  LDL.LU R162, [R1+0x10] ;  /* 0x0000100001a27983 */ /* 0x000f220000300800 */
[----:B-1---5:R-:W-:Y:S01]  /*5960*/  IMAD.U32 R161, R23, 0x10000, RZ ;  /* 0x0001000017a17824 */ /* 0x022fe200078e00ff */
[----:B------:R-:W-:Y:S01]  /*5970*/  ISETP.GT.AND P2, PT, R0, 0x9, P3 ;  /* 0x000000090000780c */ /* 0x000fe20001f44270 */
[----:B------:R-:W-:Y:S02]  /*5980*/  BSSY B1, `(.L_x_42) ;  /* 0x0000007000017945 */ /* 0x000fe40003800000 */
[----:B------:R-:W-:-:S04]  /*5990*/  FMUL R161, R161, R16 ;  /* 0x00000010a1a17220 */ /* 0x000fc80000400000 */
[----:B----4-:R-:W-:-:S05]  /*59a0*/  FFMA R161, R162, R2, R161 ;  /* 0x00000002a2a17223 */ /* 0x010fca00000000a1 */
[----:B------:R-:W-:-:S05]  /*59b0*/  F2FP.BF16.F32.PACK_AB R161, RZ, R161 ;  /* 0x000000a1ffa1723e */ /* 0x000fca00000010ff */
[----:B------:R1:W-:Y:S01]  /*59c0*/  @P1 STG.E.U16 desc[UR36][R4.64+0x10], R161 ;  /* 0x000010a104001986 */ /* 0x0003e2000c101524 */
[----:B------:R-:W-:Y:S05]  /*59d0*/  @!P2 BRA `(.L_x_43) ;  /* 0x000000000004a947 */ /* 0x000fea0003800000 */
[----:B------:R4:W5:Y:S02]  /*59e0*/  LDG.E.LTC128B.U16 R23, desc[UR36][R10.64+0x12] ;  /* 0x000012240a177981 */ /* 0x000964000c1e1520 */
.L_x_43:
[----:B------:R-:W-:Y:S05]  /*59f0*/  BSYNC B1 ;  /* 0x0000000000017941 */ /* 0x000fea0003800000 */
.L_x_42:
[----:B------:R-:W2:Y:S01]  /*5a00*/  LDL.LU R162, [R1+0x14] ;  /* 0x0000140001a27983 */ /* 0x000ea20000300800 */
[----:B-1---5:R-:W-:Y:S01]  /*5a10*/  IMAD.U32 R161, R23, 0x10000, RZ ;  /* 0x0001000017a17824 */ /* 0x022fe200078e00ff */
[----:B------:R-:W-:Y:S01]  /*5a20*/  ISETP.GT.AND P1, PT, R0, 0x8, P0 ;  /* 0x000000080000780c */ /* 0x000fe20000724270 */
[----:B------:R-:W-:Y:S02]  /*5a30*/  BSSY B1, `(.L_x_44) ;  /* 0x0000007000017945 */ /* 0x000fe40003800000 */
[----:B------:R-:W-:-:S04]  /*5a40*/  FMUL R161, R161, R16 ;  /* 0x00000010a1a17220 */ /* 0x000fc80000400000 */
[----:B--2---:R-:W-:-:S05]  /*5a50*/  FFMA R161, R162, R2, R161 ;  /* 0x00000002a2a17223 */ /* 0x004fca00000000a1 */
[----:B------:R-:W-:-:S05]  /*5a60*/  F2FP.BF16.F32.PACK_AB R161, RZ, R161 ;  /* 0x000000a1ffa1723e */ /* 0x000fca00000010ff */
[----:B------:R1:W-:Y:S01]  /*5a70*/  @P2 STG.E.U16 desc[UR36][R4.64+0x12], R161 ;  /* 0x000012a104002986 */ /* 0x0003e2000c101524 */
[----:B------:R-:W-:Y:S05]  /*5a80*/  @!P1 BRA `(.L_x_45) ;  /* 0x0000000000049947 */ /* 0x000fea0003800000 */
[----:B------:R2:W5:Y:S02]  /*5a90*/  LDG.E.LTC128B.U16 R23, desc[UR36][R8.64+0x10] ;  /* 0x0000102408177981 */ /* 0x000564000c1e1520 */
.L_x_45:
[----:B------:R-:W-:Y:S05]  /*5aa0*/  BSYNC B1 ;  /* 0x0000000000017941 */ /* 0x000fea0003800000 */
.L_x_44:
[----:B------:R-:W3:Y:S01]  /*5ab0*/  LDL.LU R162, [R1+0x18] ;  /* 0x0000180001a27983 */ /* 0x000ee20000300800 */
[----:B-1---5:R-:W-:Y:S01]  /*5ac0*/  SHF.L.U32 R161, R23, 0x10, RZ ;  /* 0x0000001017a17819 */ /* 0x022fe200000006ff */
[----:B------:R-:W-:Y:S01]  /*5ad0*/  BSSY B1, `(.L_x_46) ;  /* 0x0000008000017945 */ /* 0x000fe20003800000 */
[----:B------:R-:W-:-:S03]  /*5ae0*/  ISETP.GT.AND P2, PT, R0, 0x9, P0 ;  /* 0x000000090000780c */ /* 0x000fc60000744270 */
[----:B------:R-:W-:-:S04]  /*5af0*/  FMUL R161, R161, R16 ;  /* 0x00000010a1a17220 */ /* 0x000fc80000400000 */
[----:B---3--:R-:W-:-:S05]  /*5b00*/  FFMA R161, R162, R2, R161 ;  /* 0x00000002a2a17223 */ /* 0x008fca00000000a1 */
[----:B------:R-:W-:-:S05]  /*5b10*/  F2FP.BF16.F32.PACK_AB R161, RZ, R161 ;  /* 0x000000a1ffa1723e */ /* 0x000fca00000010ff */
[----:B------:R1:W-:Y:S01]  /*5b20*/  @P1 STG.E.U16 desc[UR36][R6.64+0x10], R161 ;  /* 0x000010a106001986 */ /* 0x0003e2000c101524 */
[----:B------:R-:W-:Y:S05]  /*5b30*/  @!P2 BRA `(.L_x_47) ;  /* 0x000000000004a947 */ /* 0x000fea0003800000 */
[----:B------:R3:W5:Y:S02]  /*5b40*/  LDG.E.LTC128B.U16 R23, desc[UR36][R8.64+0x12] ;  /* 0x0000122408177981 */ /* 0x000764000c1e1520 */
.L_x_47:
[----:B------:R-:W-:Y:S05]  /*5b50*/  BSYNC B1 ;  /* 0x0000000000017941 */ /* 0x000fea0003800000 */
.L_x_46:
        /* <DEDUP_REMOVED lines=10> */
.L_x_49:
[----:B------:R-:W-:Y:S05]  /*5c00*/  BSYNC B1 ;  /* 0x0000000000017941 */ /* 0x000fea0003800000 */
.L_x_48:
        /* <DEDUP_REMOVED lines=10> */
.L_x_51:
[----:B------:R-:W-:Y:S05]  /*5cb0*/  BSYNC B1 ;  /* 0x0000000000017941 */ /* 0x000fea0003800000 */
.L_x_50:
        /* <DEDUP_REMOVED lines=10> */
.L_x_53:
[----:B------:R-:W-:Y:S05]  /*5d60*/  BSYNC B1 ;  /* 0x0000000000017941 */ /* 0x000fea0003800000 */
.L_x_52:
        /* <DEDUP_REMOVED lines=10> */
.L_x_55:
[----:B------:R-:W-:Y:S05]  /*5e10*/  BSYNC B1 ;  /* 0x0000000000017941 */ /* 0x000fea0003800000 */
.L_x_54:
        /* <DEDUP_REMOVED lines=10> */
.L_x_57:
[----:B------:R-:W-:Y:S05]  /*5ec0*/  BSYNC B1 ;  /* 0x0000000000017941 */ /* 0x000fea0003800000 */
.L_x_56:
        /* <DEDUP_REMOVED lines=10> */
.L_x_59:
[----:B------:R-:W-:Y:S05]  /*5f70*/  BSYNC B1 ;  /* 0x0000000000017941 */ /* 0x000fea0003800000 */
.L_x_58:
        /* <DEDUP_REMOVED lines=10> */
.L_x_61:
[----:B------:R-:W-:Y:S05]  /*6020*/  BSYNC B1 ;  /* 0x0000000000017941 */ /* 0x000fea0003800000 */
.L_x_60:
        /* <DEDUP_REMOVED lines=10> */
.L_x_63:
[----:B------:R-:W-:Y:S05]  /*60d0*/  BSYNC B1 ;  /* 0x0000000000017941 */ /* 0x000fea0003800000 */
.L_x_62:
        /* <DEDUP_REMOVED lines=10> */
.L_x_65:
[----:B------:R-:W-:Y:S05]  /*6180*/  BSYNC B1 ;  /* 0x0000000000017941 */ /* 0x000fea0003800000 */
.L_x_64:
        /* <DEDUP_REMOVED lines=10> */
.L_x_67:
[----:B------:R-:W-:Y:S05]  /*6230*/  BSYNC B1 ;  /* 0x0000000000017941 */ /* 0x000fea0003800000 */
.L_x_66:
        /* <DEDUP_REMOVED lines=10> */
.L_x_69:
[----:B------:R-:W-:Y:S05]  /*62e0*/  BSYNC B1 ;  /* 0x0000000000017941 */ /* 0x000fea0003800000 */
.L_x_68:
        /* <DEDUP_REMOVED lines=10> */
.L_x_71:
[----:B------:R-:W-:Y:S05]  /*6390*/  BSYNC B1 ;  /* 0x0000000000017941 */ /* 0x000fea0003800000 */
.L_x_70:
        /* <DEDUP_REMOVED lines=10> */
.L_x_73:
[----:B------:R-:W-:Y:S05]  /*6440*/  BSYNC B1 ;  /* 0x0000000000017941 */ /* 0x000fea0003800000 */
.L_x_72:
        /* <DEDUP_REMOVED lines=10> */
.L_x_75:
[----:B------:R-:W-:Y:S05]  /*64f0*/  BSYNC B1 ;  /* 0x0000000000017941 */ /* 0x000fea0003800000 */
.L_x_74:
        /* <DEDUP_REMOVED lines=10> */
.L_x_77:
[----:B------:R-:W-:Y:S05]  /*65a0*/  BSYNC B1 ;  /* 0x0000000000017941 */ /* 0x000fea0003800000 */
.L_x_76:
        /* <DEDUP_REMOVED lines=10> */
.L_x_79:
[----:B------:R-:W-:Y:S05]  /*6650*/  BSYNC B1 ;  /* 0x0000000000017941 */ /* 0x000fea0003800000 */
.L_x_78:
        /* <DEDUP_REMOVED lines=10> */
.L_x_81:
[----:B------:R-:W-:Y:S05]  /*6700*/  BSYNC B1 ;  /* 0x0000000000017941 */ /* 0x000fea0003800000 */
.L_x_80:
        /* <DEDUP_REMOVED lines=10> */
.L_x_83:
[----:B------:R-:W-:Y:S05]  /*67b0*/  BSYNC B1 ;  /* 0x0000000000017941 */ /* 0x000fea0003800000 */
.L_x_82:
        /* <DEDUP_REMOVED lines=10> */
.L_x_85:
[----:B------:R-:W-:Y:S05]  /*6860*/  BSYNC B1 ;  /* 0x0000000000017941 */ /* 0x000fea0003800000 */
.L_x_84:
        /* <DEDUP_REMOVED lines=10> */
.L_x_87:
[----:B------:R-:W-:Y:S05]  /*6910*/  BSYNC B1 ;  /* 0x0000000000017941 */ /* 0x000fea0003800000 */
.L_x_86:
        /* <DEDUP_REMOVED lines=10> */
.L_x_89:
[----:B------:R-:W-:Y:S05]  /*69c0*/  BSYNC B1 ;  /* 0x0000000000017941 */ /* 0x000fea0003800000 */
.L_x_88:
        /* <DEDUP_REMOVED lines=10> */
.L_x_91:
[----:B------:R-:W-:Y:S05]  /*6a70*/  BSYNC B1 ;  /* 0x0000000000017941 */ /* 0x000fea0003800000 */
.L_x_90:
        /* <DEDUP_REMOVED lines=10> */
.L_x_93:
[----:B------:R-:W-:Y:S05]  /*6b20*/  BSYNC B1 ;  /* 0x0000000000017941 */ /* 0x000fea0003800000 */
.L_x_92:
        /* <DEDUP_REMOVED lines=10> */
.L_x_95:
[----:B------:R-:W-:Y:S05]  /*6bd0*/  BSYNC B1 ;  /* 0x0000000000017941 */ /* 0x000fea0003800000 */
.L_x_94:
        /* <DEDUP_REMOVED lines=10> */
.L_x_97:
[----:B------:R-:W-:Y:S05]  /*6c80*/  BSYNC B1 ;  /* 0x0000000000017941 */ /* 0x000fea0003800000 */
.L_x_96:
        /* <DEDUP_REMOVED lines=10> */
.L_x_99:
[----:B------:R-:W-:Y:S05]  /*6d30*/  BSYNC B1 ;  /* 0x0000000000017941 */ /* 0x000fea0003800000 */
.L_x_98:
        /* <DEDUP_REMOVED lines=10> */
.L_x_101:
[----:B------:R-:W-:Y:S05]  /*6de0*/  BSYNC B1 ;  /* 0x0000000000017941 */ /* 0x000fea0003800000 */
.L_x_100:
        /* <DEDUP_REMOVED lines=10> */
.L_x_103:
[----:B------:R-:W-:Y:S05]  /*6e90*/  BSYNC B1 ;  /* 0x0000000000017941 */ /* 0x000fea0003800000 */
.L_x_102:
        /* <DEDUP_REMOVED lines=10> */
.L_x_105:
[----:B------:R-:W-:Y:S05]  /*6f40*/  BSYNC B1 ;  /* 0x0000000000017941 */ /* 0x000fea0003800000 */
.L_x_104:
        /* <DEDUP_REMOVED lines=10> */
.L_x_107:
[----:B------:R-:W-:Y:S05]  /*6ff0*/  BSYNC B1 ;  /* 0x0000000000017941 */ /* 0x000fea0003800000 */
.L_x_106:
        /* <DEDUP_REMOVED lines=10> */
.L_x_109:
[----:B------:R-:W-:Y:S05]  /*70a0*/  BSYNC B1 ;  /* 0x0000000000017941 */ /* 0x000fea0003800000 */
.L_x_108:
        /* <DEDUP_REMOVED lines=10> */
.L_x_111:
[----:B------:R-:W-:Y:S05]  /*7150*/  BSYNC B1 ;  /* 0x0000000000017941 */ /* 0x000fea0003800000 */
.L_x_110:
        /* <DEDUP_REMOVED lines=10> */
.L_x_113:
[----:B------:R-:W-:Y:S05]  /*7200*/  BSYNC B1 ;  /* 0x0000000000017941 */ /* 0x000fea0003800000 */
.L_x_112:
        /* <DEDUP_REMOVED lines=10> */
.L_x_115:
[----:B------:R-:W-:Y:S05]  /*72b0*/  BSYNC B1 ;  /* 0x0000000000017941 */ /* 0x000fea0003800000 */
.L_x_114:
        /* <DEDUP_REMOVED lines=10> */
.L_x_117:
[----:B------:R-:W-:Y:S05]  /*7360*/  BSYNC B1 ;  /* 0x0000000000017941 */ /* 0x000fea0003800000 */
.L_x_116:
        /* <DEDUP_REMOVED lines=10> */
.L_x_119:
[----:B------:R-:W-:Y:S05]  /*7410*/  BSYNC B1 ;  /* 0x0000000000017941 */ /* 0x000fea0003800000 */
.L_x_118:
        /* <DEDUP_REMOVED lines=10> */
.L_x_121:
[----:B------:R-:W-:Y:S05]  /*74c0*/  BSYNC B1 ;  /* 0x0000000000017941 */ /* 0x000fea0003800000 */
.L_x_120:
        /* <DEDUP_REMOVED lines=10> */
.L_x_123:
[----:B------:R-:W-:Y:S05]  /*7570*/  BSYNC B1 ;  /* 0x0000000000017941 */ /* 0x000fea0003800000 */
.L_x_122:
        /* <DEDUP_REMOVED lines=10> */
.L_x_125:
[----:B------:R-:W-:Y:S05]  /*7620*/  BSYNC B1 ;  /* 0x0000000000017941 */ /* 0x000fea0003800000 */
.L_x_124:
        /* <DEDUP_REMOVED lines=10> */
.L_x_127:
[----:B------:R-:W-:Y:S05]  /*76d0*/  BSYNC B1 ;  /* 0x0000000000017941 */ /* 0x000fea0003800000 */
.L_x_126:
        /* <DEDUP_REMOVED lines=10> */
.L_x_129:
[----:B------:R-:W-:Y:S05]  /*7780*/  BSYNC B1 ;  /* 0x0000000000017941 */ /* 0x000fea0003800000 */
.L_x_128:
        /* <DEDUP_REMOVED lines=10> */
.L_x_131:
[----:B------:R-:W-:Y:S05]  /*7830*/  BSYNC B1 ;  /* 0x0000000000017941 */ /* 0x000fea0003800000 */
.L_x_130:
        /* <DEDUP_REMOVED lines=10> */
.L_x_133:
[----:B------:R-:W-:Y:S05]  /*78e0*/  BSYNC B1 ;  /* 0x0000000000017941 */ /* 0x000fea0003800000 */
.L_x_132:
        /* <DEDUP_REMOVED lines=10> */
.L_x_135:
[----:B------:R-:W-:Y:S05]  /*7990*/  BSYNC B1 ;  /* 0x0000000000017941 */ /* 0x000fea0003800000 */
.L_x_134:
        /* <DEDUP_REMOVED lines=10> */
.L_x_137:
[----:B------:R-:W-:Y:S05]  /*7a40*/  BSYNC B1 ;  /* 0x0000000000017941 */ /* 0x000fea0003800000 */
.L_x_136:
        /* <DEDUP_REMOVED lines=10> */
.L_x_139:
[----:B------:R-:W-:Y:S05]  /*7af0*/  BSYNC B1 ;  /* 0x0000000000017941 */ /* 0x000fea0003800000 */
.L_x_138:
        /* <DEDUP_REMOVED lines=10> */
.L_x_141:
[----:B------:R-:W-:Y:S05]  /*7ba0*/  BSYNC B1 ;  /* 0x0000000000017941 */ /* 0x000fea0003800000 */
.L_x_140:
        /* <DEDUP_REMOVED lines=10> */
.L_x_143:
[----:B------:R-:W-:Y:S05]  /*7c50*/  BSYNC B1 ;  /* 0x0000000000017941 */ /* 0x000fea0003800000 */
.L_x_142:
        /* <DEDUP_REMOVED lines=10> */
.L_x_145:
[----:B------:R-:W-:Y:S05]  /*7d00*/  BSYNC B1 ;  /* 0x0000000000017941 */ /* 0x000fea0003800000 */
.L_x_144:
        /* <DEDUP_REMOVED lines=10> */
.L_x_147:
[----:B------:R-:W-:Y:S05]  /*7db0*/  BSYNC B1 ;  /* 0x0000000000017941 */ /* 0x000fea0003800000 */
.L_x_146:
        /* <DEDUP_REMOVED lines=10> */
.L_x_149:
[----:B------:R-:W-:Y:S05]  /*7e60*/  BSYNC B1 ;  /* 0x0000000000017941 */ /* 0x000fea0003800000 */
.L_x_148:
        /* <DEDUP_REMOVED lines=10> */
.L_x_151:
[----:B------:R-:W-:Y:S05]  /*7f10*/  BSYNC B1 ;  /* 0x0000000000017941 */ /* 0x000fea0003800000 */
.L_x_150:
        /* <DEDUP_REMOVED lines=10> */
.L_x_153:
[----:B------:R-:W-:Y:S05]  /*7fc0*/  BSYNC B1 ;  /* 0x0000000000017941 */ /* 0x000fea0003800000 */
.L_x_152:
        /* <DEDUP_REMOVED lines=10> */
.L_x_155:
[----:B------:R-:W-:Y:S05]  /*8070*/  BSYNC B1 ;  /* 0x0000000000017941 */ /* 0x000fea0003800000 */
.L_x_154:
        /* <DEDUP_REMOVED lines=10> */
.L_x_157:
[----:B------:R-:W-:Y:S05]  /*8120*/  BSYNC B1 ;  /* 0x0000000000017941 */ /* 0x000fea0003800000 */
.L_x_156:
        /* <DEDUP_REMOVED lines=10> */
.L_x_159:
[----:B------:R-:W-:Y:S05]  /*81d0*/  BSYNC B1 ;  /* 0x0000000000017941 */ /* 0x000fea0003800000 */
.L_x_158:
        /* <DEDUP_REMOVED lines=10> */
.L_x_161:
[----:B------:R-:W-:Y:S05]  /*8280*/  BSYNC B1 ;  /* 0x0000000000017941 */ /* 0x000fea0003800000 */
.L_x_160:
        /* <DEDUP_REMOVED lines=10> */
.L_x_163:
[----:B------:R-:W-:Y:S05]  /*8330*/  BSYNC B1 ;  /* 0x0000000000017941 */ /* 0x000fea0003800000 */
.L_x_162:
        /* <DEDUP_REMOVED lines=10> */
.L_x_165:
[----:B------:R-:W-:Y:S05]  /*83e0*/  BSYNC B1 ;  /* 0x0000000000017941 */ /* 0x000fea0003800000 */
.L_x_164:
        /* <DEDUP_REMOVED lines=10> */
.L_x_167:
[----:B------:R-:W-:Y:S05]  /*8490*/  BSYNC B1 ;  /* 0x0000000000017941 */ /* 0x000fea0003800000 */
.L_x_166:
        /* <DEDUP_REMOVED lines=10> */
.L_x_169:
[----:B------:R-:W-:Y:S05]  /*8540*/  BSYNC B1 ;  /* 0x0000000000017941 */ /* 0x000fea0003800000 */
.L_x_168:
        /* <DEDUP_REMOVED lines=10> */
.L_x_171:
[----:B------:R-:W-:Y:S05]  /*85f0*/  BSYNC B1 ;  /* 0x0000000000017941 */ /* 0x000fea0003800000 */
.L_x_170:
        /* <DEDUP_REMOVED lines=10> */
.L_x_173:
[----:B------:R-:W-:Y:S05]  /*86a0*/  BSYNC B1 ;  /* 0x0000000000017941 */ /* 0x000fea0003800000 */
.L_x_172:
        /* <DEDUP_REMOVED lines=10> */
.L_x_175:
[----:B------:R-:W-:Y:S05]  /*8750*/  BSYNC B1 ;  /* 0x0000000000017941 */ /* 0x000fea0003800000 */
.L_x_174:
        /* <DEDUP_REMOVED lines=10> */
.L_x_177:
[----:B------:R-:W-:Y:S05]  /*8800*/  BSYNC B1 ;  /* 0x0000000000017941 */ /* 0x000fea0003800000 */
.L_x_176:
        /* <DEDUP_REMOVED lines=10> */
.L_x_179:
[----:B------:R-:W-:Y:S05]  /*88b0*/  BSYNC B1 ;  /* 0x0000000000017941 */ /* 0x000fea0003800000 */
.L_x_178:
        /* <DEDUP_REMOVED lines=10> */
.L_x_181:
[----:B------:R-:W-:Y:S05]  /*8960*/  BSYNC B1 ;  /* 0x0000000000017941 */ /* 0x000fea0003800000 */
.L_x_180:
        /* <DEDUP_REMOVED lines=10> */
.L_x_183:
[----:B------:R-:W-:Y:S05]  /*8a10*/  BSYNC B1 ;  /* 0x0000000000017941 */ /* 0x000fea0003800000 */
.L_x_182:
        /* <DEDUP_REMOVED lines=10> */
.L_x_185:
[----:B------:R-:W-:Y:S05]  /*8ac0*/  BSYNC B1 ;  /* 0x0000000000017941 */ /* 0x000fea0003800000 */
.L_x_184:
        /* <DEDUP_REMOVED lines=10> */
.L_x_187:
[----:B------:R-:W-:Y:S05]  /*8b70*/  BSYNC B1 ;  /* 0x0000000000017941 */ /* 0x000fea0003800000 */
.L_x_186:
        /* <DEDUP_REMOVED lines=10> */
.L_x_189:
[----:B------:R-:W-:Y:S05]  /*8c20*/  BSYNC B1 ;  /* 0x0000000000017941 */ /* 0x000fea0003800000 */
.L_x_188:
        /* <DEDUP_REMOVED lines=10> */
.L_x_191:
[----:B------:R-:W-:Y:S05]  /*8cd0*/  BSYNC B1 ;  /* 0x0000000000017941 */ /* 0x000fea0003800000 */
.L_x_190:
        /* <DEDUP_REMOVED lines=10> */
.L_x_193:
[----:B------:R-:W-:Y:S05]  /*8d80*/  BSYNC B1 ;  /* 0x0000000000017941 */ /* 0x000fea0003800000 */
.L_x_192:
        /* <DEDUP_REMOVED lines=10> */
.L_x_195:
[----:B------:R-:W-:Y:S05]  /*8e30*/  BSYNC B1 ;  /* 0x0000000000017941 */ /* 0x000fea0003800000 */
.L_x_194:
        /* <DEDUP_REMOVED lines=10> */
.L_x_197:
[----:B------:R-:W-:Y:S05]  /*8ee0*/  BSYNC B1 ;  /* 0x0000000000017941 */ /* 0x000fea0003800000 */
.L_x_196:
        /* <DEDUP_REMOVED lines=10> */
.L_x_199:
[----:B------:R-:W-:Y:S05]  /*8f90*/  BSYNC B1 ;  /* 0x0000000000017941 */ /* 0x000fea0003800000 */
.L_x_198:
        /* <DEDUP_REMOVED lines=10> */
.L_x_201:
[----:B------:R-:W-:Y:S05]  /*9040*/  BSYNC B1 ;  /* 0x0000000000017941 */ /* 0x000fea0003800000 */
.L_x_200:
        /* <DEDUP_REMOVED lines=10> */
.L_x_203:
[----:B------:R-:W-:Y:S05]  /*90f0*/  BSYNC B1 ;  /* 0x0000000000017941 */ /* 0x000fea0003800000 */
.L_x_202:
        /* <DEDUP_REMOVED lines=10> */
.L_x_205:
[----:B------:R-:W-:Y:S05]  /*91a0*/  BSYNC B1 ;  /* 0x0000000000017941 */ /* 0x000fea0003800000 */
.L_x_204:
        /* <DEDUP_REMOVED lines=10> */
.L_x_207:
[----:B------:R-:W-:Y:S05]  /*9250*/  BSYNC B1 ;  /* 0x0000000000017941 */ /* 0x000fea0003800000 */
.L_x_206:
        /* <DEDUP_REMOVED lines=10> */
.L_x_209:
[----:B------:R-:W-:Y:S05]  /*9300*/  BSYNC B1 ;  /* 0x0000000000017941 */ /* 0x000fea0003800000 */
.L_x_208:
        /* <DEDUP_REMOVED lines=10> */
.L_x_211:
[----:B------:R-:W-:Y:S05]  /*93b0*/  BSYNC B1 ;  /* 0x0000000000017941 */ /* 0x000fea0003800000 */
.L_x_210:
        /* <DEDUP_REMOVED lines=10> */
.L_x_213:
[----:B------:R-:W-:Y:S05]  /*9460*/  BSYNC B1 ;  /* 0x0000000000017941 */ /* 0x000fea0003800000 */
.L_x_212:
        /* <DEDUP_REMOVED lines=10> */
.L_x_215:
[----:B------:R-:W-:Y:S05]  /*9510*/  BSYNC B1 ;  /* 0x0000000000017941 */ /* 0x000fea0003800000 */
.L_x_214:
        /* <DEDUP_REMOVED lines=10> */
.L_x_217:
[----:B------:R-:W-:Y:S05]  /*95c0*/  BSYNC B1 ;  /* 0x0000000000017941 */ /* 0x000fea0003800000 */
.L_x_216:
        /* <DEDUP_REMOVED lines=10> */
.L_x_219:
[----:B------:R-:W-:Y:S05]  /*9670*/  BSYNC B1 ;  /* 0x0000000000017941 */ /* 0x000fea0003800000 */
.L_x_218:
        /* <DEDUP_REMOVED lines=10> */
.L_x_221:
[----:B------:R-:W-:Y:S05]  /*9720*/  BSYNC B1 ;  /* 0x0000000000017941 */ /* 0x000fea0003800000 */
.L_x_220:
        /* <DEDUP_REMOVED lines=10> */
.L_x_223:
[----:B------:R-:W-:Y:S05]  /*97d0*/  BSYNC B1 ;  /* 0x0000000000017941 */ /* 0x000fea0003800000 */
.L_x_222:
        /* <DEDUP_REMOVED lines=10> */
.L_x_225:
[----:B------:R-:W-:Y:S05]  /*9880*/  BSYNC B1 ;  /* 0x0000000000017941 */ /* 0x000fea0003800000 */
.L_x_224:
        /* <DEDUP_REMOVED lines=10> */
.L_x_227:
[----:B------:R-:W-:Y:S05]  /*9930*/  BSYNC B1 ;  /* 0x0000000000017941 */ /* 0x000fea0003800000 */
.L_x_226:
        /* <DEDUP_REMOVED lines=10> */
.L_x_229:
[----:B------:R-:W-:Y:S05]  /*99e0*/  BSYNC B1 ;  /* 0x0000000000017941 */ /* 0x000fea0003800000 */
.L_x_228:
        /* <DEDUP_REMOVED lines=10> */
.L_x_231:
[----:B------:R-:W-:Y:S05]  /*9a90*/  BSYNC B1 ;  /* 0x0000000000017941 */ /* 0x000fea0003800000 */
.L_x_230:
        /* <DEDUP_REMOVED lines=10> */
.L_x_233:
[----:B------:R-:W-:Y:S05]  /*9b40*/  BSYNC B1 ;  /* 0x0000000000017941 */ /* 0x000fea0003800000 */
.L_x_232:
        /* <DEDUP_REMOVED lines=10> */
.L_x_235:
[----:B------:R-:W-:Y:S05]  /*9bf0*/  BSYNC B1 ;  /* 0x0000000000017941 */ /* 0x000fea0003800000 */
.L_x_234:
        /* <DEDUP_REMOVED lines=10> */
.L_x_237:
[----:B------:R-:W-:Y:S05]  /*9ca0*/  BSYNC B1 ;  /* 0x0000000000017941 */ /* 0x000fea0003800000 */
.L_x_236:
        /* <DEDUP_REMOVED lines=10> */
.L_x_239:
[----:B------:R-:W-:Y:S05]  /*9d50*/  BSYNC B1 ;  /* 0x0000000000017941 */ /* 0x000fea0003800000 */
.L_x_238:
        /* <DEDUP_REMOVED lines=10> */
.L_x_241:
[----:B------:R-:W-:Y:S05]  /*9e00*/  BSYNC B1 ;  /* 0x0000000000017941 */ /* 0x000fea0003800000 */
.L_x_240:
        /* <DEDUP_REMOVED lines=10> */
.L_x_243:
[----:B------:R-:W-:Y:S05]  /*9eb0*/  BSYNC B1 ;  /* 0x0000000000017941 */ /* 0x000fea0003800000 */
.L_x_242:
        /* <DEDUP_REMOVED lines=10> */
.L_x_245:
[----:B------:R-:W-:Y:S05]  /*9f60*/  BSYNC B1 ;  /* 0x0000000000017941 */ /* 0x000fea0003800000 */
.L_x_244:
        /* <DEDUP_REMOVED lines=10> */
.L_x_247:
[----:B------:R-:W-:Y:S05]  /*a010*/  BSYNC B1 ;  /* 0x0000000000017941 */ /* 0x000fea0003800000 */
.L_x_246:
        /* <DEDUP_REMOVED lines=10> */
.L_x_249:
[----:B------:R-:W-:Y:S05]  /*a0c0*/  BSYNC B1 ;  /* 0x0000000000017941 */ /* 0x000fea0003800000 */
.L_x_248:
        /* <DEDUP_REMOVED lines=10> */
.L_x_251:
[----:B------:R-:W-:Y:S05]  /*a170*/  BSYNC B1 ;  /* 0x0000000000017941 */ /* 0x000fea0003800000 */
.L_x_250:
        /* <DEDUP_REMOVED lines=10> */
.L_x_253:
[----:B------:R-:W-:Y:S05]  /*a220*/  BSYNC B1 ;  /* 0x0000000000017941 */ /* 0x000fea0003800000 */
.L_x_252:
        /* <DEDUP_REMOVED lines=10> */
.L_x_255:
[----:B------:R-:W-:Y:S05]  /*a2d0*/  BSYNC B1 ;  /* 0x0000000000017941 */ /* 0x000fea0003800000 */
.L_x_254:
        /* <DEDUP_REMOVED lines=10> */
.L_x_257:
[----:B------:R-:W-:Y:S05]  /*a380*/  BSYNC B1 ;  /* 0x0000000000017941 */ /* 0x000fea0003800000 */
.L_x_256:
        /* <DEDUP_REMOVED lines=10> */
.L_x_259:
[----:B------:R-:W-:Y:S05]  /*a430*/  BSYNC B1 ;  /* 0x0000000000017941 */ /* 0x000fea0003800000 */
.L_x_258:
        /* <DEDUP_REMOVED lines=10> */
.L_x_261:
[----:B------:R-:W-:Y:S05]  /*a4e0*/  BSYNC B1 ;  /* 0x0000000000017941 */ /* 0x000fea0003800000 */
.L_x_260:
        /* <DEDUP_REMOVED lines=10> */
.L_x_263:
[----:B------:R-:W-:Y:S05]  /*a590*/  BSYNC B1 ;  /* 0x0000000000017941 */ /* 0x000fea0003800000 */
.L_x_262:
        /* <DEDUP_REMOVED lines=10> */
.L_x_265:
[----:B------:R-:W-:Y:S05]  /*a640*/  BSYNC B1 ;  /* 0x0000000000017941 */ /* 0x000fea0003800000 */
.L_x_264:
        /* <DEDUP_REMOVED lines=10> */
.L_x_267:
[----:B------:R-:W-:Y:S05]  /*a6f0*/  BSYNC B1 ;  /* 0x0000000000017941 */ /* 0x000fea0003800000 */
.L_x_266:
        /* <DEDUP_REMOVED lines=10> */
.L_x_269:
[----:B------:R-:W-:Y:S05]  /*a7a0*/  BSYNC B1 ;  /* 0x0000000000017941 */ /* 0x000fea0003800000 */
.L_x_268:
        /* <DEDUP_REMOVED lines=10> */
.L_x_271:
[----:B------:R-:W-:Y:S05]  /*a850*/  BSYNC B1 ;  /* 0x0000000000017941 */ /* 0x000fea0003800000 */
.L_x_270:
        /* <DEDUP_REMOVED lines=10> */
.L_x_273:
[----:B------:R-:W-:Y:S05]  /*a900*/  BSYNC B1 ;  /* 0x0000000000017941 */ /* 0x000fea0003800000 */
.L_x_272:
        /* <DEDUP_REMOVED lines=10> */
.L_x_275:
[----:B------:R-:W-:Y:S05]  /*a9b0*/  BSYNC B1 ;  /* 0x0000000000017941 */ /* 0x000fea0003800000 */
.L_x_274:
        /* <DEDUP_REMOVED lines=10> */
.L_x_277:
[----:B------:R-:W-:Y:S05]  /*aa60*/  BSYNC B1 ;  /* 0x0000000000017941 */ /* 0x000fea0003800000 */
.L_x_276:
        /* <DEDUP_REMOVED lines=10> */
.L_x_279:
[----:B------:R-:W-:Y:S05]  /*ab10*/  BSYNC B1 ;  /* 0x0000000000017941 */ /* 0x000fea0003800000 */
.L_x_278:
        /* <DEDUP_REMOVED lines=10> */
.L_x_281:
[----:B------:R-:W-:Y:S05]  /*abc0*/  BSYNC B1 ;  /* 0x0000000000017941 */ /* 0x000fea0003800000 */
.L_x_280:
        /* <DEDUP_REMOVED lines=10> */
.L_x_283:
[----:B------:R-:W-:Y:S05]  /*ac70*/  BSYNC B1 ;  /* 0x0000000000017941 */ /* 0x000fea0003800000 */
.L_x_282:
[----:B0-234-:R-:W2:Y:S01]  /*ac80*/  LDL.LU R10, [R1+0x1f4] ;  /* 0x0001f400010a7983 */ /* 0x01dea20000300800 */
[----:B-----5:R-:W-:Y:S01]  /*ac90*/  IMAD.U32 R11, R23, 0x10000, RZ ;  /* 0x00010000170b7824 */ /* 0x020fe200078e00ff */
        /* <DEDUP_REMOVED lines=8> */
.L_x_285:
[----:B------:R-:W-:Y:S05]  /*ad20*/  BSYNC B1 ;  /* 0x0000000000017941 */ /* 0x000fea0003800000 */
.L_x_284:
[----:B------:R-:W3:Y:S01]  /*ad30*/  LDL.LU R10, [R1+0x1f8] ;  /* 0x0001f800010a7983 */ /* 0x000ee20000300800 */
[----:B0----5:R-:W-:Y:S01]  /*ad40*/  SHF.L.U32 R11, R23, 0x10, RZ ;  /* 0x00000010170b7819 */ /* 0x021fe200000006ff */
[----:B------:R-:W-:Y:S01]  /*ad50*/  BSSY B1, `(.L_x_286) ;  /* 0x000000b000017945 */ /* 0x000fe20003800000 */
[----:B------:R-:W-:Y:S02]  /*ad60*/  ISETP.GT.AND P1, PT, R0, 0xf9, P0 ;  /* 0x000000f90000780c */ /* 0x000fe40000724270 */
[----:B------:R-:W-:Y:S01]  /*ad70*/  IADD3 R169, P0, R3, 0x80, RZ ;  /* 0x0000008003a97810 */ /* 0x000fe20007f1e0ff */
[----:B------:R-:W-:-:S04]  /*ad80*/  FMUL R11, R11, R16 ;  /* 0x000000100b0b7220 */ /* 0x000fc80000400000 */
[----:B---3--:R-:W-:-:S05]  /*ad90*/  FFMA R11, R10, R2, R11 ;  /* 0x000000020a0b7223 */ /* 0x008fca000000000b */
[----:B------:R-:W-:-:S04]  /*ada0*/  F2FP.BF16.F32.PACK_AB R11, RZ, R11 ;  /* 0x0000000bff0b723e */ /* 0x000fc800000010ff */
[----:B------:R-:W-:Y:S01]  /*adb0*/  PRMT R3, R11, 0x7610, R3 ;  /* 0x000076100b037816 */ /* 0x000fe20000000003 */
[----:B------:R-:W-:-:S04]  /*adc0*/  IMAD.X R11, RZ, RZ, UR7, P0 ;  /* 0x00000007ff0b7e24 */ /* 0x000fc800080e06ff */
[----:B------:R0:W-:Y:S01]  /*add0*/  @P2 STG.E.U16 desc[UR36][R6.64+0x1f0], R3 ;  /* 0x0001f00306002986 */ /* 0x0001e2000c101524 */
[----:B------:R-:W-:Y:S05]  /*ade0*/  @!P1 BRA `(.L_x_287) ;  /* 0x0000000000049947 */ /* 0x000fea0003800000 */
[----:B------:R3:W5:Y:S02]  /*adf0*/  LDG.E.LTC128B.U16 R23, desc[UR36][R8.64+0x1f2] ;  /* 0x0001f22408177981 */ /* 0x000764000c1e1520 */
.L_x_287:
[----:B------:R-:W-:Y:S05]  /*ae00*/  BSYNC B1 ;  /* 0x0000000000017941 */ /* 0x000fea0003800000 */
.L_x_286:
[----:B------:R-:W4:Y:S01]  /*ae10*/  LDL.LU R10, [R1+0x1fc] ;  /* 0x0001fc00010a7983 */ /* 0x000f220000300800 */
[----:B0----5:R-:W-:Y:S01]  /*ae20*/  IMAD.U32 R3, R23, 0x10000, RZ ;  /* 0x0001000017037824 */ /* 0x021fe200078e00ff */
[----:B------:R-:W-:Y:S01]  /*ae30*/  ISETP.GT.AND P0, PT, R153, 0x80, PT ;  /* 0x000000809900780c */ /* 0x000fe20003f04270 */
[----:B--23--:R-:W-:Y:S02]  /*ae40*/  IMAD R8, R11, R14, RZ ;  /* 0x0000000e0b087224 */ /* 0x00cfe400078e02ff */
[----:B------:R-:W-:Y:S01]  /*ae50*/  FMUL R3, R3, R16 ;  /* 0x0000001003037220 */ /* 0x000fe20000400000 */
[----:B------:R-:W-:Y:S01]  /*ae60*/  ISETP.GT.AND P4, PT, R0, RZ, P0 ;  /* 0x000000ff0000720c */ /* 0x000fe20000784270 */
[C---:B------:R-:W-:Y:S02]  /*ae70*/  IMAD R167, R169.reuse, R15, R8 ;  /* 0x0000000fa9a77224 */ /* 0x040fe400078e0208 */
[----:B------:R-:W-:-:S04]  /*ae80*/  IMAD.WIDE.U32 R8, R169, R14, R20 ;  /* 0x0000000ea9087225 */ /* 0x000fc800078e0014 */
[----:B------:R-:W-:Y:S02]  /*ae90*/  IMAD.IADD R9, R9, 0x1, R167 ;  /* 0x0000000109097824 */ /* 0x000fe400078e02a7 */
[----:B----4-:R-:W-:Y:S01]  /*aea0*/  FFMA R3, R10, R2, R3 ;  /* 0x000000020a037223 */ /* 0x010fe20000000003 */
[----:B------:R-:W-:-:S04]  /*aeb0*/  LEA R10, P2, R8, R12, 0x1 ;  /* 0x0000000c080a7211 */ /* 0x000fc800078408ff */
[----:B------:R-:W-:Y:S02]  /*aec0*/  F2FP.BF16.F32.PACK_AB R3, RZ, R3 ;  /* 0x00000003ff03723e */ /* 0x000fe400000010ff */
[--C-:B------:R-:W-:Y:S02]  /*aed0*/  LEA.HI.X R11, R8, R13, R9.reuse, 0x1, P2 ;  /* 0x0000000d080b7211 */ /* 0x100fe400010f0c09 */
[----:B------:R-:W-:-:S05]  /*aee0*/  PRMT R9, R3, 0x7610, R9 ;  /* 0x0000761003097816 */ /* 0x000fca0000000009 */
[----:B------:R0:W-:Y:S04]  /*aef0*/  @P1 STG.E.U16 desc[UR36][R6.64+0x1f2], R9 ;  /* 0x0001f20906001986 */ /* 0x0001e8000c101524 */
[----:B------:R-:W2:Y:S01]  /*af00*/  @P4 LDG.E.LTC128B.U16 R23, desc[UR36][R10.64] ;  /* 0x000000240a174981 */ /* 0x000ea2000c1e1520 */
[----:B-1----:R-:W-:Y:S01]  /*af10*/  IMAD.U32 R161, RZ, RZ, UR8 ;  /* 0x00000008ffa17e24 */ /* 0x002fe2000f8e00ff */
[----:B------:R-:W-:Y:S01]  /*af20*/  ISETP.GT.AND P2, PT, R0, 0x1, P0 ;  /* 0x000000010000780c */ /* 0x000fe20000744270 */
[----:B------:R-:W-:Y:S01]  /*af30*/  IMAD.U32 R165, RZ, RZ, UR8 ;  /* 0x00000008ffa57e24 */ /* 0x000fe2000f8e00ff */
[----:B------:R-:W-:Y:S01]  /*af40*/  BSSY B1, `(.L_x_288) ;  /* 0x0000013000017945 */ /* 0x000fe20003800000 */
[----:B------:R-:W-:Y:S02]  /*af50*/  IMAD.U32 R164, RZ, RZ, UR9 ;  /* 0x00000009ffa47e24 */ /* 0x000fe4000f8e00ff */
[----:B------:R-:W-:-:S02]  /*af60*/  IMAD.SHL.U32 R161, R161, 0x100, RZ ;  /* 0x00000100a1a17824 */ /* 0x000fc400078e00ff */
[----:B0-----:R-:W-:Y:S01]  /*af70*/  IMAD.WIDE.U32 R8, R169, R14, R18 ;  /* 0x0000000ea9087225 */ /* 0x001fe200078e0012 */
[----:B------:R-:W-:-:S03]  /*af80*/  SHF.L.U64.HI R165, R165, 0x8, R164 ;  /* 0x00000008a5a57819 */ /* 0x000fc600000102a4 */
[----:B------:R-:W-:Y:S02]  /*af90*/  IMAD.IADD R9, R167, 0x1, R9 ;  /* 0x00000001a7097824 */ /* 0x000fe400078e0209 */
[----:B------:R-:W-:Y:S01]  /*afa0*/  IMAD.WIDE.U32 R162, R22, UR43, R8 ;  /* 0x0000002b16a27c25 */ /* 0x000fe2000f8e0008 */
[----:B------:R-:W-:-:S04]  /*afb0*/  IADD3 R8, P1, R161, R4, RZ ;  /* 0x00000004a1087210 */ /* 0x000fc80007f3e0ff */
[----:B------:R-:W-:Y:S01]  /*afc0*/  IADD3 R7, R159, R163, RZ ;  /* 0x000000a39f077210 */ /* 0x000fe20007ffe0ff */
[----:B------:R-:W-:Y:S01]  /*afd0*/  IMAD.X R9, R165, 0x1, R5, P1 ;  /* 0x00000001a5097824 */ /* 0x000fe200008e0605 */
[----:B------:R-:W-:-:S04]  /*afe0*/  LEA R6, P3, R162, R12, 0x1 ;  /* 0x0000000ca2067211 */ /* 0x000fc800078608ff */
[----:B------:R-:W-:Y:S01]  /*aff0*/  LEA.HI.X R7, R162, R13, R7, 0x1, P3 ;  /* 0x0000000da2077211 */ /* 0x000fe200018f0c07 */
[----:B--2---:R-:W-:-:S04]  /*b000*/  IMAD.U32 R3, R23, 0x10000, RZ ;  /* 0x0001000017037824 */ /* 0x004fc800078e00ff */
[----:B------:R-:W-:-:S04]  /*b010*/  FMUL R3, R3, R16 ;  /* 0x0000001003037220 */ /* 0x000fc80000400000 */
[----:B------:R-:W-:-:S05]  /*b020*/  FFMA R3, R24, R2, R3 ;  /* 0x0000000218037223 */ /* 0x000fca0000000003 */
[----:B------:R-:W-:-:S05]  /*b030*/  F2FP.BF16.F32.PACK_AB R3, RZ, R3 ;  /* 0x00000003ff03723e */ /* 0x000fca00000010ff */
[----:B------:R0:W-:Y:S01]  /*b040*/  @P4 STG.E.U16 desc[UR36][R8.64], R3 ;  /* 0x0000000308004986 */ /* 0x0001e2000c101524 */
[----:B------:R-:W-:Y:S05]  /*b050*/  @!P2 BRA `(.L_x_289) ;  /* 0x000000000004a947 */ /* 0x000fea0003800000 */
[----:B------:R1:W5:Y:S02]  /*b060*/  LDG.E.LTC128B.U16 R23, desc[UR36][R6.64+0x2] ;  /* 0x0000022406177981 */ /* 0x000364000c1e1520 */
.L_x_289:
[----:B------:R-:W-:Y:S05]  /*b070*/  BSYNC B1 ;  /* 0x0000000000017941 */ /* 0x000fea0003800000 */
.L_x_288:
[----:B0----5:R-:W-:Y:S01]  /*b080*/  IMAD.U32 R3, R23, 0x10000, RZ ;  /* 0x0001000017037824 */ /* 0x021fe200078e00ff */
[----:B------:R-:W-:Y:S01]  /*b090*/  ISETP.GT.AND P1, PT, R153, 0x88, PT ;  /* 0x000000889900780c */ /* 0x000fe20003f24270 */
[----:B------:R-:W-:Y:S01]  /*b0a0*/  IMAD.WIDE.U32 R14, R169, R14, R156 ;  /* 0x0000000ea90e7225 */ /* 0x000fe200078e009c */
[----:B------:R-:W-:Y:S03]  /*b0b0*/  BSSY B1, `(.L_x_290) ;  /* 0x0000010000017945 */ /* 0x000fe60003800000 */
[----:B------:R-:W-:Y:S01]  /*b0c0*/  FMUL R10, R3, R16 ;  /* 0x00000010030a7220 */ /* 0x000fe20000400000 */
[----:B------:R-:W-:Y:S01]  /*b0d0*/  ISETP.GT.AND P3, PT, R0, RZ, P1 ;  /* 0x000000ff0000720c */ /* 0x000fe20000f64270 */
[----:B------:R-:W-:Y:S01]  /*b0e0*/  IMAD.IADD R167, R167, 0x1, R15 ;  /* 0x00000001a7a77824 */ /* 0x000fe200078e020f */
[----:B------:R-:W-:Y:S01]  /*b0f0*/  IADD3 R154, P4, R154, R14, RZ ;  /* 0x0000000e9a9a7210 */ /* 0x000fe20007f9e0ff */
[----:B------:R-:W-:Y:S01]  /*b100*/  FFMA R10, R25, R2, R10 ;  /* 0x00000002190a7223 */ /* 0x000fe2000000000a */
[----:B------:R-:W-:-:S03]  /*b110*/  IADD3 R14, P5, R18, R14, RZ ;  /* 0x0000000e120e7210 */ /* 0x000fc60007fbe0ff */
[--C-:B------:R-:W-:Y:S01]  /*b120*/  IMAD.X R20, R167, 0x1, R21.reuse, P4 ;  /* 0x00000001a7147824 */ /* 0x100fe200020e0615 */
[----:B------:R-:W-:Y:S02]  /*b130*/  F2FP.BF16.F32.PACK_AB R3, RZ, R10 ;  /* 0x0000000aff03723e */ /* 0x000fe400000010ff */
[C---:B------:R-:W-:Y:S02]  /*b140*/  LEA R10, P4, R154.reuse, R12, 0x1 ;  /* 0x0000000c9a0a7211 */ /* 0x040fe400078808ff */
[----:B------:R-:W-:Y:S02]  /*b150*/  PRMT R21, R3, 0x7610, R21 ;  /* 0x0000761003157816 */ /* 0x000fe40000000015 */
[----:B------:R-:W-:Y:S02]  /*b160*/  LEA.HI.X R11, R154, R13, R20, 0x1, P4 ;  /* 0x0000000d9a0b7211 */ /* 0x000fe400020f0c14 */
[----:B------:R-:W-:Y:S01]  /*b170*/  PRMT R3, R23, 0x7610, R3 ;  /* 0x0000761017037816 */ /* 0x000fe20000000003 */
[----:B------:R0:W-:Y:S01]  /*b180*/  @P2 STG.E.U16 desc[UR36][R8.64+0x2], R21 ;  /* 0x0000021508002986 */ /* 0x0001e2000c101524 */
[----:B------:R-:W-:Y:S05]  /*b190*/  @!P3 BRA `(.L_x_291) ;  /* 0x000000000004b947 */ /* 0x000fea0003800000 */
[----:B------:R2:W5:Y:S02]  /*b1a0*/  LDG.E.LTC128B.U16 R3, desc[UR36][R10.64] ;  /* 0x000000240a037981 */ /* 0x000564000c1e1520 */
.L_x_291:
[----:B------:R-:W-:Y:S05]  /*b1b0*/  BSYNC B1 ;  /* 0x0000000000017941 */ /* 0x000fea0003800000 */
.L_x_290:
[----:B--2--5:R-:W-:Y:S01]  /*b1c0*/  IMAD.U32 R11, R3, 0x10000, RZ ;  /* 0x00010000030b7824 */ /* 0x024fe200078e00ff */
[----:B------:R-:W-:Y:S01]  /*b1d0*/  IADD3 R10, P2, R8, R160, RZ ;  /* 0x000000a0080a7210 */ /* 0x000fe20007f5e0ff */
[----:B------:R-:W-:Y:S01]  /*b1e0*/  IMAD.X R15, R19, 0x1, R167, P5 ;  /* 0x00000001130f7824 */ /* 0x000fe200028e06a7 */
[----:B------:R-:W-:Y:S01]  /*b1f0*/  ISETP.GT.AND P5, PT, R0, 0x1, P1 ;  /* 0x000000010000780c */ /* 0x000fe20000fa4270 */
[----:B------:R-:W-:Y:S01]  /*b200*/  FMUL R11, R11, R16 ;  /* 0x000000100b0b7220 */ /* 0x000fe20000400000 */
[----:B------:R-:W-:Y:S01]  /*b210*/  BSSY B1, `(.L_x_292) ;  /* 0x000000b000017945 */ /* 0x000fe20003800000 */
[----:B------:R-:W-:-:S04]  /*b220*/  IMAD.WIDE.U32 R22, R22, UR43, R14 ;  /* 0x0000002b16167c25 */ /* 0x000fc8000f8e000e */
[----:B------:R-:W-:Y:S01]  /*b230*/  FFMA R11, R26, R2, R11 ;  /* 0x000000021a0b7223 */ /* 0x000fe2000000000b */
[----:B------:R-:W-:Y:S01]  /*b240*/  IMAD.IADD R159, R159, 0x1, R23 ;  /* 0x000000019f9f7824 */ /* 0x000fe200078e0217 */
[----:B------:R-:W-:-:S03]  /*b250*/  LEA R12, P4, R22, R12, 0x1 ;  /* 0x0000000c160c7211 */ /* 0x000fc600078808ff */
[----:B------:R-:W-:Y:S01]  /*b260*/  F2FP.BF16.F32.PACK_AB R14, RZ, R11 ;  /* 0x0000000bff0e723e */ /* 0x000fe200000010ff */
[----:B------:R-:W-:Y:S01]  /*b270*/  IMAD.X R11, R9, 0x1, R158, P2 ;  /* 0x00000001090b7824 */ /* 0x000fe200010e069e */
[----:B------:R-:W-:-:S04]  /*b280*/  LEA.HI.X R13, R22, R13, R159, 0x1, P4 ;  /* 0x0000000d160d7211 */ /* 0x000fc800020f0c9f */
[----:B------:R2:W-:Y:S01]  /*b290*/  @P3 STG.E.U16 desc[UR36][R10.64], R14 ;  /* 0x0000000e0a003986 */ /* 0x0005e2000c101524 */
[----:B------:R-:W-:Y:S05]  /*b2a0*/  @!P5 BRA `(.L_x_293) ;  /* 0x000000000004d947 */ /* 0x000fea0003800000 */
[----:B------:R3:W5:Y:S02]  /*b2b0*/  LDG.E.LTC128B.U16 R3, desc[UR36][R12.64+0x2] ;  /* 0x000002240c037981 */ /* 0x000764000c1e1520 */
.L_x_293:
[----:B------:R-:W-:Y:S05]  /*b2c0*/  BSYNC B1 ;  /* 0x0000000000017941 */ /* 0x000fea0003800000 */
.L_x_292:
[----:B-----5:R-:W-:Y:S01]  /*b2d0*/  IMAD.U32 R15, R3, 0x10000, RZ ;  /* 0x00010000030f7824 */ /* 0x020fe200078e00ff */
[----:B------:R-:W-:Y:S01]  /*b2e0*/  ISETP.GT.AND P2, PT, R0, 0x8, P0 ;  /* 0x000000080000780c */ /* 0x000fe20000744270 */
[----:B------:R-:W-:Y:S02]  /*b2f0*/  BSSY B1, `(.L_x_294) ;  /* 0x0000007000017945 */ /* 0x000fe40003800000 */
[----:B--2---:R-:W-:-:S04]  /*b300*/  FMUL R14, R15, R16 ;  /* 0x000000100f0e7220 */ /* 0x004fc80000400000 */
[----:B------:R-:W-:-:S05]  /*b310*/  FFMA R14, R27, R2, R14 ;  /* 0x000000021b0e7223 */ /* 0x000fca000000000e */
[----:B------:R-:W-:-:S05]  /*b320*/  F2FP.BF16.F32.PACK_AB R14, RZ, R14 ;  /* 0x0000000eff0e723e */ /* 0x000fca00000010ff */
[----:B------:R2:W-:Y:S01]  /*b330*/  @P5 STG.E.U16 desc[UR36][R10.64+0x2], R14 ;  /* 0x0000020e0a005986 */ /* 0x0005e2000c101524 */
[----:B------:R-:W-:Y:S05]  /*b340*/  @!P2 BRA `(.L_x_295) ;  /* 0x000000000004a947 */ /* 0x000fea0003800000 */
[----:B------:R4:W5:Y:S02]  /*b350*/  LDG.E.LTC128B.U16 R3, desc[UR36][R6.64+0x10] ;  /* 0x0000102406037981 */ /* 0x000964000c1e1520 */
.L_x_295:
[----:B------:R-:W-:Y:S05]  /*b360*/  BSYNC B1 ;  /* 0x0000000000017941 */ /* 0x000fea0003800000 */
.L_x_294:
[----:B--2--5:R-:W-:Y:S01]  /*b370*/  SHF.L.U32 R11, R3, 0x10, RZ ;  /* 0x00000010030b7819 */ /* 0x024fe200000006ff */
[----:B------:R-:W-:Y:S01]  /*b380*/  BSSY B1, `(.L_x_296) ;  /* 0x0000008000017945 */ /* 0x000fe20003800000 */
[----:B------:R-:W-:-:S03]  /*b390*/  ISETP.GT.AND P3, PT, R0, 0x9, P0 ;  /* 0x000000090000780c */ /* 0x000fc60000764270 */
[----:B------:R-:W-:-:S04]  /*b3a0*/  FMUL R11, R11, R16 ;  /* 0x000000100b0b7220 */ /* 0x000fc80000400000 */
[----:B------:R-:W-:-:S05]  /*b3b0*/  FFMA R11, R28, R2, R11 ;  /* 0x000000021c0b7223 */ /* 0x000fca000000000b */
[----:B------:R-:W-:-:S05]  /*b3c0*/  F2FP.BF16.F32.PACK_AB R11, RZ, R11 ;  /* 0x0000000bff0b723e */ /* 0x000fca00000010ff */
[----:B------:R2:W-:Y:S01]  /*b3d0*/  @P2 STG.E.U16 desc[UR36][R8.64+0x10], R11 ;  /* 0x0000100b08002986 */ /* 0x0005e2000c101524 */
[----:B------:R-:W-:Y:S05]  /*b3e0*/  @!P3 BRA `(.L_x_297) ;  /* 0x000000000004b947 */ /* 0x000fea0003800000 */
[----:B------:R0:W5:Y:S02]  /*b3f0*/  LDG.E.LTC128B.U16 R3, desc[UR36][R6.64+0x12] ;  /* 0x0000122406037981 */ /* 0x000164000c1e1520 */
.L_x_297:
[----:B------:R-:W-:Y:S05]  /*b400*/  BSYNC B1 ;  /* 0x0000000000017941 */ /* 0x000fea0003800000 */
.L_x_296:
[----:B--2--5:R-:W-:Y:S01]  /*b410*/  IMAD.U32 R11, R3, 0x10000, RZ ;  /* 0x00010000030b7824 */ /* 0x024fe200078e00ff */
[----:B------:R-:W-:Y:S01]  /*b420*/  ISETP.GT.AND P4, PT, R0, 0x8, P1 ;  /* 0x000000080000780c */ /* 0x000fe20000f84270 */
[----:B------:R-:W-:Y:S02]  /*b430*/  BSSY B1, `(.L_x_298) ;  /* 0x0000007000017945 */ /* 0x000fe40003800000 */
[----:B------:R-:W-:-:S04]  /*b440*/  FMUL R10, R11, R16 ;  /* 0x000000100b0a7220 */ /* 0x000fc80000400000 */
[----:B------:R-:W-:-:S05]  /*b450*/  FFMA R10, R29, R2, R10 ;  /* 0x000000021d0a7223 */ /* 0x000fca000000000a */
[----:B------:R-:W-:-:S05]  /*b460*/  F2FP.BF16.F32.PACK_AB R10, RZ, R10 ;  /* 0x0000000aff0a723e */ /* 0x000fca00000010ff */
[----:B------:R2:W-:Y:S01]  /*b470*/  @P3 STG.E.U16 desc[UR36][R8.64+0x12], R10 ;  /* 0x0000120a08003986 */ /* 0x0005e2000c101524 */
[----:B------:R-:W-:Y:S05]  /*b480*/  @!P4 BRA `(.L_x_299) ;  /* 0x000000000004c947 */ /* 0x000fea0003800000 */
[----:B------:R0:W5:Y:S02]  /*b490*/  LDG.E.LTC128B.U16 R3, desc[UR36][R12.64+0x10] ;  /* 0x000010240c037981 */ /* 0x000164000c1e1520 */
.L_x_299:
[----:B------:R-:W-:Y:S05]  /*b4a0*/  BSYNC B1 ;  /* 0x0000000000017941 */ /* 0x000fea0003800000 */
.L_x_298:
[----:B-----5:R-:W-:Y:S01]  /*b4b0*/  IMAD.U32 R11, R3, 0x10000, RZ ;  /* 0x00010000030b7824 */ /* 0x020fe200078e00ff */
[----:B--2---:R-:W-:Y:S01]  /*b4c0*/  IADD3 R10, P3, R160, R8, RZ ;  /* 0x00000008a00a7210 */ /* 0x004fe20007f7e0ff */
[----:B------:R-:W-:Y:S01]  /*b4d0*/  BSSY B1, `(.L_x_300) ;  /* 0x0000009000017945 */ /* 0x000fe20003800000 */
[----:B------:R-:W-:Y:S01]  /*b4e0*/  ISETP.GT.AND P2, PT, R0, 0x9, P1 ;  /* 0x000000090000780c */ /* 0x000fe20000f44270 */
[----:B------:R-:W-:-:S04]  /*b4f0*/  FMUL R11, R11, R16 ;  /* 0x000000100b0b7220 */ /* 0x000fc80000400000 */
[----:B------:R-:W-:-:S05]  /*b500*/  FFMA R11, R30, R2, R11 ;  /* 0x000000021e0b7223 */ /* 0x000fca000000000b */
[----:B------:R-:W-:Y:S01]  /*b510*/  F2FP.BF16.F32.PACK_AB R14, RZ, R11 ;  /* 0x0000000bff0e723e */ /* 0x000fe200000010ff */
[----:B------:R-:W-:-:S05]  /*b520*/  IMAD.X R11, R158, 0x1, R9, P3 ;  /* 0x000000019e0b7824 */ /* 0x000fca00018e0609 */
[----:B------:R2:W-:Y:S01]  /*b530*/  @P4 STG.E.U16 desc[UR36][R10.64+0x10], R14 ;  /* 0x0000100e0a004986 */ /* 0x0005e2000c101524 */
[----:B------:R-:W-:Y:S05]  /*b540*/  @!P2 BRA `(.L_x_301) ;  /* 0x000000000004a947 */ /* 0x000fea0003800000 */
[----:B------:R0:W5:Y:S02]  /*b550*/  LDG.E.LTC128B.U16 R3, desc[UR36][R12.64+0x12] ;  /* 0x000012240c037981 */ /* 0x000164000c1e1520 */
.L_x_301:
[----:B------:R-:W-:Y:S05]  /*b560*/  BSYNC B1 ;  /* 0x0000000000017941 */ /* 0x000fea0003800000 */
.L_x_300:
[----:B--2--5:R-:W-:Y:S01]  /*b570*/  IMAD.U32 R11, R3, 0x10000, RZ ;  /* 0x00010000030b7824 */ /* 0x024fe200078e00ff */
[----:B------:R-:W-:Y:S01]  /*b580*/  IADD3 R160, P3, P4, R160, R4, R161 ;  /* 0x00000004a0a07210 */ /* 0x000fe20007c7e0a1 */
[----:B------:R-:W-:Y:S01]  /*b590*/  BSSY B1, `(.L_x_302) ;  /* 0x0000009000017945 */ /* 0x000fe20003800000 */
[----:B------:R-:W-:Y:S01]  /*b5a0*/  ISETP.GT.AND P5, PT, R0, 0x10, P0 ;  /* 0x000000100000780c */ /* 0x000fe200007a4270 */
[----:B------:R-:W-:Y:S01]  /*b5b0*/  FMUL R10, R11, R16 ;  /* 0x000000100b0a7220 */ /* 0x000fe20000400000 */
[----:B------:R-:W-:-:S03]  /*b5c0*/  IADD3.X R161, R158, R5, R165, P3, P4 ;  /* 0x000000059ea17210 */ /* 0x000fc60001fe84a5 */
[----:B------:R-:W-:-:S05]  /*b5d0*/  FFMA R10, R31, R2, R10 ;  /* 0x000000021f0a7223 */ /* 0x000fca000000000a */
[----:B------:R-:W-:-:S05]  /*b5e0*/  F2FP.BF16.F32.PACK_AB R10, RZ, R10 ;  /* 0x0000000aff0a723e */ /* 0x000fca00000010ff */
[----:B------:R2:W-:Y:S01]  /*b5f0*/  @P2 STG.E.U16 desc[UR36][R160.64+0x12], R10 ;  /* 0x0000120aa0002986 */ /* 0x0005e2000c101524 */
[----:B------:R-:W-:Y:S05]  /*b600*/  @!P5 BRA `(.L_x_303) ;  /* 0x000000000004d947 */ /* 0x000fea0003800000 */
[----:B------:R0:W5:Y:S02]  /*b610*/  LDG.E.LTC128B.U16 R3, desc[UR36][R6.64+0x20] ;  /* 0x0000202406037981 */ /* 0x000164000c1e1520 */
.L_x_303:
[----:B------:R-:W-:Y:S05]  /*b620*/  BSYNC B1 ;  /* 0x0000000000017941 */ /* 0x000fea0003800000 */
.L_x_302:
[----:B-----5:R-:W-:Y:S01]  /*b630*/  IMAD.U32 R5, R3, 0x10000, RZ ;  /* 0x0001000003057824 */ /* 0x020fe200078e00ff */
        /* <DEDUP_REMOVED lines=8> */
.L_x_305:
[----:B------:R-:W-:Y:S05]  /*b6c0*/  BSYNC B1 ;  /* 0x0000000000017941 */ /* 0x000fea0003800000 */
.L_x_304:
[----:B0----5:R-:W-:Y:S01]  /*b6d0*/  IMAD.U32 R5, R3, 0x10000, RZ ;  /* 0x0001000003057824 */ /* 0x021fe200078e00ff */
        /* <DEDUP_REMOVED lines=8> */
.L_x_307:
[----:B------:R-:W-:Y:S05]  /*b760*/  BSYNC B1 ;  /* 0x0000000000017941 */ /* 0x000fea0003800000 */
.L_x_306:
[----:B-----5:R-:W-:Y:S01]  /*b770*/  IMAD.U32 R5, R3, 0x10000, RZ ;  /* 0x0001000003057824 */ /* 0x020fe200078e00ff */
[----:B------:R-:W-:Y:S01]  /*b780*/  ISETP.GT.AND P2, PT, R0, 0x11, P1 ;  /* 0x000000110000780c */ /* 0x000fe20000f44270 */
[----:B0-----:R-:W-:Y:S01]  /*b790*/  @P3 IMAD.MOV.U32 R4, RZ, RZ, R160 ;  /* 0x000000ffff043224 */ /* 0x001fe200078e00a0 */
[----:B------:R-:W-:Y:S01]  /*b7a0*/  BSSY B1, `(.L_x_308) ;  /* 0x0000009000017945 */ /* 0x000fe20003800000 */
[----:B------:R-:W-:-:S04]  /*b7b0*/  FMUL R5, R5, R16 ;  /* 0x0000001005057220 */ /* 0x000fc80000400000 */
[----:B------:R-:W-:-:S05]  /*b7c0*/  FFMA R5, R34, R2, R5 ;  /* 0x0000000222057223 */ /* 0x000fca0000000005 */
[----:B------:R-:W-:-:S04]  /*b7d0*/  F2FP.BF16.F32.PACK_AB R5, RZ, R5 ;  /* 0x00000005ff05723e */ /* 0x000fc800000010ff */
[----:B--2---:R-:W-:Y:S01]  /*b7e0*/  PRMT R10, R5, 0x7610, R10 ;  /* 0x00007610050a7816 */ /* 0x004fe2000000000a */
[----:B------:R-:W-:-:S05]  /*b7f0*/  @P3 IMAD.MOV.U32 R5, RZ, RZ, R161 ;  /* 0x000000ffff053224 */ /* 0x000fca00078e00a1 */
[----:B------:R0:W-:Y:S01]  /*b800*/  @P3 STG.E.U16 desc[UR36][R4.64+0x20], R10 ;  /* 0x0000200a04003986 */ /* 0x0001e2000c101524 */
[----:B------:R-:W-:Y:S05]  /*b810*/  @!P2 BRA `(.L_x_309) ;  /* 0x000000000004a947 */ /* 0x000fea0003800000 */
[----:B------:R2:W5:Y:S02]  /*b820*/  LDG.E.LTC128B.U16 R3, desc[UR36][R12.64+0x22] ;  /* 0x000022240c037981 */ /* 0x000564000c1e1520 */
.L_x_309:
[----:B------:R-:W-:Y:S05]  /*b830*/  BSYNC B1 ;  /* 0x0000000000017941 */ /* 0x000fea0003800000 */
.L_x_308:
[----:B0----5:R-:W-:Y:S01]  /*b840*/  SHF.L.U32 R5, R3, 0x10, RZ ;  /* 0x0000001003057819 */ /* 0x021fe200000006ff */
[----:B------:R-:W-:Y:S01]  /*b850*/  BSSY B1, `(.L_x_310) ;  /* 0x000000b000017945 */ /* 0x000fe20003800000 */
[----:B------:R-:W-:-:S03]  /*b860*/  ISETP.GT.AND P3, PT, R0, 0x18, P0 ;  /* 0x000000180000780c */ /* 0x000fc60000764270 */
[----:B------:R-:W-:Y:S01]  /*b870*/  FMUL R4, R5, R16 ;  /* 0x0000001005047220 */ /* 0x000fe20000400000 */
[----:B------:R-:W-:-:S03]  /*b880*/  @P2 IMAD.MOV.U32 R5, RZ, RZ, R161 ;  /* 0x000000ffff052224 */ /* 0x000fc600078e00a1 */
[----:B------:R-:W-:-:S05]  /*b890*/  FFMA R4, R35, R2, R4 ;  /* 0x0000000223047223 */ /* 0x000fca0000000004 */
[----:B------:R-:W-:-:S04]  /*b8a0*/  F2FP.BF16.F32.PACK_AB R4, RZ, R4 ;  /* 0x00000004ff04723e */ /* 0x000fc800000010ff */
[----:B------:R-:W-:Y:S01]  /*b8b0*/  PRMT R10, R4, 0x7610, R10 ;  /* 0x00007610040a7816 */ /* 0x000fe2000000000a */
[----:B------:R-:W-:-:S05]  /*b8c0*/  @P2 IMAD.MOV.U32 R4, RZ, RZ, R160 ;  /* 0x000000ffff042224 */ /* 0x000fca00078e00a0 */
[----:B------:R0:W-:Y:S01]  /*b8d0*/  @P2 STG.E.U16 desc[UR36][R4.64+0x22], R10 ;  /* 0x0000220a04002986 */ /* 0x0001e2000c101524 */
[----:B------:R-:W-:Y:S05]  /*b8e0*/  @!P3 BRA `(.L_x_311) ;  /* 0x000000000004b947 */ /* 0x000fea0003800000 */
[----:B------:R0:W5:Y:S02]  /*b8f0*/  LDG.E.LTC128B.U16 R3, desc[UR36][R6.64+0x30] ;  /* 0x0000302406037981 */ /* 0x000164000c1e1520 */
.L_x_311:
[----:B------:R-:W-:Y:S05]  /*b900*/  BSYNC B1 ;  /* 0x0000000000017941 */ /* 0x000fea0003800000 */
.L_x_310:
        /* <DEDUP_REMOVED lines=9> */
.L_x_313:
[----:B------:R-:W-:Y:S05]  /*b9a0*/  BSYNC B1 ;  /* 0x0000000000017941 */ /* 0x000fea0003800000 */
.L_x_312:
        /* <DEDUP_REMOVED lines=9> */
.L_x_315:
[----:B------:R-:W-:Y:S05]  /*ba40*/  BSYNC B1 ;  /* 0x0000000000017941 */ /* 0x000fea0003800000 */
.L_x_314:
[----:B-----5:R-:W-:Y:S01]  /*ba50*/  IMAD.U32 R5, R3, 0x10000, RZ ;  /* 0x0001000003057824 */ /* 0x020fe200078e00ff */
[----:B------:R-:W-:Y:S01]  /*ba60*/  ISETP.GT.AND P2, PT, R0, 0x19, P1 ;  /* 0x000000190000780c */ /* 0x000fe20000f44270 */
[----:B0-----:R-:W-:Y:S01]  /*ba70*/  @P3 IMAD.MOV.U32 R4, RZ, RZ, R160 ;  /* 0x000000ffff043224 */ /* 0x001fe200078e00a0 */
[----:B------:R-:W-:Y:S01]  /*ba80*/  BSSY B1, `(.L_x_316) ;  /* 0x0000009000017945 */ /* 0x000fe20003800000 */
[----:B------:R-:W-:-:S04]  /*ba90*/  FMUL R5, R5, R16 ;  /* 0x0000001005057220 */ /* 0x000fc80000400000 */
[----:B------:R-:W-:-:S05]  /*baa0*/  FFMA R5, R38, R2, R5 ;  /* 0x0000000226057223 */ /* 0x000fca0000000005 */
[----:B------:R-:W-:-:S04]  /*bab0*/  F2FP.BF16.F32.PACK_AB R5, RZ, R5 ;  /* 0x00000005ff05723e */ /* 0x000fc800000010ff */
[----:B------:R-:W-:Y:S01]  /*bac0*/  PRMT R10, R5, 0x7610, R10 ;  /* 0x00007610050a7816 */ /* 0x000fe2000000000a */
[----:B------:R-:W-:-:S05]  /*bad0*/  @P3 IMAD.MOV.U32 R5, RZ, RZ, R161 ;  /* 0x000000ffff053224 */ /* 0x000fca00078e00a1 */
[----:B------:R0:W-:Y:S01]  /*bae0*/  @P3 STG.E.U16 desc[UR36][R4.64+0x30], R10 ;  /* 0x0000300a04003986 */ /* 0x0001e2000c101524 */
[----:B------:R-:W-:Y:S05]  /*baf0*/  @!P2 BRA `(.L_x_317) ;  /* 0x000000000004a947 */ /* 0x000fea0003800000 */
[----:B------:R0:W5:Y:S02]  /*bb00*/  LDG.E.LTC128B.U16 R3, desc[UR36][R12.64+0x32] ;  /* 0x000032240c037981 */ /* 0x000164000c1e1520 */
.L_x_317:
[----:B------:R-:W-:Y:S05]  /*bb10*/  BSYNC B1 ;  /* 0x0000000000017941 */ /* 0x000fea0003800000 */
.L_x_316:
[----:B0----5:R-:W-:Y:S01]  /*bb20*/  IMAD.U32 R5, R3, 0x10000, RZ ;  /* 0x0001000003057824 */ /* 0x021fe200078e00ff */
[----:B------:R-:W-:Y:S01]  /*bb30*/  ISETP.GT.AND P3, PT, R0, 0x20, P0 ;  /* 0x000000200000780c */ /* 0x000fe20000764270 */
[----:B------:R-:W-:Y:S02]  /*bb40*/  BSSY B1, `(.L_x_318) ;  /* 0x000000a000017945 */ /* 0x000fe40003800000 */
[----:B------:R-:W-:Y:S01]  /*bb50*/  FMUL R4, R5, R16 ;  /* 0x0000001005047220 */ /* 0x000fe20000400000 */
[----:B------:R-:W-:-:S03]  /*bb60*/  @P2 MOV R5, R161 ;  /* 0x000000a100052202 */ /* 0x000fc60000000f00 */
[----:B------:R-:W-:-:S05]  /*bb70*/  FFMA R4, R39, R2, R4 ;  /* 0x0000000227047223 */ /* 0x000fca0000000004 */
[----:B------:R-:W-:-:S04]  /*bb80*/  F2FP.BF16.F32.PACK_AB R4, RZ, R4 ;  /* 0x00000004ff04723e */ /* 0x000fc800000010ff */
[----:B------:R-:W-:Y:S01]  /*bb90*/  PRMT R10, R4, 0x7610, R10 ;  /* 0x00007610040a7816 */ /* 0x000fe2000000000a */
[----:B------:R-:W-:-:S05]  /*bba0*/  @P2 IMAD.MOV.U32 R4, RZ, RZ, R160 ;  /* 0x000000ffff042224 */ /* 0x000fca00078e00a0 */
[----:B------:R0:W-:Y:S01]  /*bbb0*/  @P2 STG.E.U16 desc[UR36][R4.64+0x32], R10 ;  /* 0x0000320a04002986 */ /* 0x0001e2000c101524 */
[----:B------:R-:W-:Y:S05]  /*bbc0*/  @!P3 BRA `(.L_x_319) ;  /* 0x000000000004b947 */ /* 0x000fea0003800000 */
[----:B------:R0:W5:Y:S02]  /*bbd0*/  LDG.E.LTC128B.U16 R3, desc[UR36][R6.64+0x40] ;  /* 0x0000402406037981 */ /* 0x000164000c1e1520 */
.L_x_319:
[----:B------:R-:W-:Y:S05]  /*bbe0*/  BSYNC B1 ;  /* 0x0000000000017941 */ /* 0x000fea0003800000 */
.L_x_318:
        /* <DEDUP_REMOVED lines=9> */
.L_x_321:
[----:B------:R-:W-:Y:S05]  /*bc80*/  BSYNC B1 ;  /* 0x0000000000017941 */ /* 0x000fea0003800000 */
.L_x_320:
        /* <DEDUP_REMOVED lines=9> */
.L_x_323:
[----:B------:R-:W-:Y:S05]  /*bd20*/  BSYNC B1 ;  /* 0x0000000000017941 */ /* 0x000fea0003800000 */
.L_x_322:
        /* <DEDUP_REMOVED lines=12> */
.L_x_325:
[----:B------:R-:W-:Y:S05]  /*bdf0*/  BSYNC B1 ;  /* 0x0000000000017941 */ /* 0x000fea0003800000 */
.L_x_324:
[----:B0----5:R-:W-:Y:S01]  /*be00*/  IMAD.U32 R5, R3, 0x10000, RZ ;  /* 0x0001000003057824 */ /* 0x021fe200078e00ff */
[----:B------:R-:W-:Y:S01]  /*be10*/  ISETP.GT.AND P3, PT, R0, 0x28, P0 ;  /* 0x000000280000780c */ /* 0x000fe20000764270 */
[----:B------:R-:W-:Y:S02]  /*be20*/  BSSY B1, `(.L_x_326) ;  /* 0x000000a000017945 */ /* 0x000fe40003800000 */
        /* <DEDUP_REMOVED lines=9> */
.L_x_327:
[----:B------:R-:W-:Y:S05]  /*bec0*/  BSYNC B1 ;  /* 0x0000000000017941 */ /* 0x000fea0003800000 */
.L_x_326:
        /* <DEDUP_REMOVED lines=9> */
.L_x_329:
[----:B------:R-:W-:Y:S05]  /*bf60*/  BSYNC B1 ;  /* 0x0000000000017941 */ /* 0x000fea0003800000 */
.L_x_328:
[----:B0----5:R-:W-:Y:S01]  /*bf70*/  SHF.L.U32 R5, R3, 0x10, RZ ;  /* 0x0000001003057819 */ /* 0x021fe200000006ff */
        /* <DEDUP_REMOVED lines=8> */
.L_x_331:
[----:B------:R-:W-:Y:S05]  /*c000*/  BSYNC B1 ;  /* 0x0000000000017941 */ /* 0x000fea0003800000 */
.L_x_330:
        /* <DEDUP_REMOVED lines=12> */
.L_x_333:
[----:B------:R-:W-:Y:S05]  /*c0d0*/  BSYNC B1 ;  /* 0x0000000000017941 */ /* 0x000fea0003800000 */
.L_x_332:
        /* <DEDUP_REMOVED lines=12> */
.L_x_335:
[----:B------:R-:W-:Y:S05]  /*c1a0*/  BSYNC B1 ;  /* 0x0000000000017941 */ /* 0x000fea0003800000 */
.L_x_334:
        /* <DEDUP_REMOVED lines=9> */
.L_x_337:
[----:B------:R-:W-:Y:S05]  /*c240*/  BSYNC B1 ;  /* 0x0000000000017941 */ /* 0x000fea0003800000 */
.L_x_336:
        /* <DEDUP_REMOVED lines=9> */
.L_x_339:
[----:B------:R-:W-:Y:S05]  /*c2e0*/  BSYNC B1 ;  /* 0x0000000000017941 */ /* 0x000fea0003800000 */
.L_x_338:
[----:B-----5:R-:W-:Y:S01]  /*c2f0*/  IMAD.U32 R5, R3, 0x10000, RZ ;  /* 0x0001000003057824 */ /* 0x020fe200078e00ff */
[----:B0-----:R-:W-:Y:S01]  /*c300*/  @P3 MOV R4, R160 ;  /* 0x000000a000043202 */ /* 0x001fe20000000f00 */
[----:B------:R-:W-:Y:S01]  /*c310*/  BSSY B1, `(.L_x_340) ;  /* 0x000000a000017945 */ /* 0x000fe20003800000 */
[----:B------:R-:W-:Y:S01]  /*c320*/  ISETP.GT.AND P2, PT, R0, 0x31, P1 ;  /* 0x000000310000780c */ /* 0x000fe20000f44270 */
        /* <DEDUP_REMOVED lines=8> */
.L_x_341:
[----:B------:R-:W-:Y:S05]  /*c3b0*/  BSYNC B1 ;  /* 0x0000000000017941 */ /* 0x000fea0003800000 */
.L_x_340:
        /* <DEDUP_REMOVED lines=12> */
.L_x_343:
[----:B------:R-:W-:Y:S05]  /*c480*/  BSYNC B1 ;  /* 0x0000000000017941 */ /* 0x000fea0003800000 */
.L_x_342:
        /* <DEDUP_REMOVED lines=9> */
.L_x_345:
[----:B------:R-:W-:Y:S05]  /*c520*/  BSYNC B1 ;  /* 0x0000000000017941 */ /* 0x000fea0003800000 */
.L_x_344:
        /* <DEDUP_REMOVED lines=9> */
.L_x_347:
[----:B------:R-:W-:Y:S05]  /*c5c0*/  BSYNC B1 ;  /* 0x0000000000017941 */ /* 0x000fea0003800000 */
.L_x_346:
        /* <DEDUP_REMOVED lines=12> */
.L_x_349:
[----:B------:R-:W-:Y:S05]  /*c690*/  BSYNC B1 ;  /* 0x0000000000017941 */ /* 0x000fea0003800000 */
.L_x_348:
        /* <DEDUP_REMOVED lines=12> */
.L_x_351:
[----:B------:R-:W-:Y:S05]  /*c760*/  BSYNC B1 ;  /* 0x0000000000017941 */ /* 0x000fea0003800000 */
.L_x_350:
        /* <DEDUP_REMOVED lines=9> */
.L_x_353:
[----:B------:R-:W-:Y:S05]  /*c800*/  BSYNC B1 ;  /* 0x0000000000017941 */ /* 0x000fea0003800000 */
.L_x_352:
        /* <DEDUP_REMOVED lines=9> */
.L_x_355:
[----:B------:R-:W-:Y:S05]  /*c8a0*/  BSYNC B1 ;  /* 0x0000000000017941 */ /* 0x000fea0003800000 */
.L_x_354:
        /* <DEDUP_REMOVED lines=12> */
.L_x_357:
[----:B------:R-:W-:Y:S05]  /*c970*/  BSYNC B1 ;  /* 0x0000000000017941 */ /* 0x000fea0003800000 */
.L_x_356:
        /* <DEDUP_REMOVED lines=12> */
.L_x_359:
[----:B------:R-:W-:Y:S05]  /*ca40*/  BSYNC B1 ;  /* 0x0000000000017941 */ /* 0x000fea0003800000 */
.L_x_358:
        /* <DEDUP_REMOVED lines=9> */
.L_x_361:
[----:B------:R-:W-:Y:S05]  /*cae0*/  BSYNC B1 ;  /* 0x0000000000017941 */ /* 0x000fea0003800000 */
.L_x_360:
        /* <DEDUP_REMOVED lines=9> */
.L_x_363:
[----:B------:R-:W-:Y:S05]  /*cb80*/  BSYNC B1 ;  /* 0x0000000000017941 */ /* 0x000fea0003800000 */
.L_x_362:
        /* <DEDUP_REMOVED lines=12> */
.L_x_365:
[----:B------:R-:W-:Y:S05]  /*cc50*/  BSYNC B1 ;  /* 0x0000000000017941 */ /* 0x000fea0003800000 */
.L_x_364:
        /* <DEDUP_REMOVED lines=12> */
.L_x_367:
[----:B------:R-:W-:Y:S05]  /*cd20*/  BSYNC B1 ;  /* 0x0000000000017941 */ /* 0x000fea0003800000 */
.L_x_366:
        /* <DEDUP_REMOVED lines=9> */
.L_x_369:
[----:B------:R-:W-:Y:S05]  /*cdc0*/  BSYNC B1 ;  /* 0x0000000000017941 */ /* 0x000fea0003800000 */
.L_x_368:
        /* <DEDUP_REMOVED lines=9> */
.L_x_371:
[----:B------:R-:W-:Y:S05]  /*ce60*/  BSYNC B1 ;  /* 0x0000000000017941 */ /* 0x000fea0003800000 */
.L_x_370:
        /* <DEDUP_REMOVED lines=12> */
.L_x_373:
[----:B------:R-:W-:Y:S05]  /*cf30*/  BSYNC B1 ;  /* 0x0000000000017941 */ /* 0x000fea0003800000 */
.L_x_372:
        /* <DEDUP_REMOVED lines=12> */
.L_x_375:
[----:B------:R-:W-:Y:S05]  /*d000*/  BSYNC B1 ;  /* 0x0000000000017941 */ /* 0x000fea0003800000 */
.L_x_374:
        /* <DEDUP_REMOVED lines=9> */
.L_x_377:
[----:B------:R-:W-:Y:S05]  /*d0a0*/  BSYNC B1 ;  /* 0x0000000000017941 */ /* 0x000fea0003800000 */
.L_x_376:
        /* <DEDUP_REMOVED lines=9> */
.L_x_379:
[----:B------:R-:W-:Y:S05]  /*d140*/  BSYNC B1 ;  /* 0x0000000000017941 */ /* 0x000fea0003800000 */
.L_x_378:
        /* <DEDUP_REMOVED lines=12> */
.L_x_381:
[----:B------:R-:W-:Y:S05]  /*d210*/  BSYNC B1 ;  /* 0x0000000000017941 */ /* 0x000fea0003800000 */
.L_x_380:
        /* <DEDUP_REMOVED lines=12> */
.L_x_383:
[----:B------:R-:W-:Y:S05]  /*d2e0*/  BSYNC B1 ;  /* 0x0000000000017941 */ /* 0x000fea0003800000 */
.L_x_382:
        /* <DEDUP_REMOVED lines=9> */
.L_x_385:
[----:B------:R-:W-:Y:S05]  /*d380*/  BSYNC B1 ;  /* 0x0000000000017941 */ /* 0x000fea0003800000 */
.L_x_384:
        /* <DEDUP_REMOVED lines=9> */
.L_x_387:
[----:B------:R-:W-:Y:S05]  /*d420*/  BSYNC B1 ;  /* 0x0000000000017941 */ /* 0x000fea0003800000 */
.L_x_386:
        /* <DEDUP_REMOVED lines=12> */
.L_x_389:
[----:B------:R-:W-:Y:S05]  /*d4f0*/  BSYNC B1 ;  /* 0x0000000000017941 */ /* 0x000fea0003800000 */
.L_x_388:
        /* <DEDUP_REMOVED lines=12> */
.L_x_391:
[----:B------:R-:W-:Y:S05]  /*d5c0*/  BSYNC B1 ;  /* 0x0000000000017941 */ /* 0x000fea0003800000 */
.L_x_390:
        /* <DEDUP_REMOVED lines=9> */
.L_x_393:
[----:B------:R-:W-:Y:S05]  /*d660*/  BSYNC B1 ;  /* 0x0000000000017941 */ /* 0x000fea0003800000 */
.L_x_392:
        /* <DEDUP_REMOVED lines=9> */
.L_x_395:
[----:B------:R-:W-:Y:S05]  /*d700*/  BSYNC B1 ;  /* 0x0000000000017941 */ /* 0x000fea0003800000 */
.L_x_394:
        /* <DEDUP_REMOVED lines=12> */
.L_x_397:
[----:B------:R-:W-:Y:S05]  /*d7d0*/  BSYNC B1 ;  /* 0x0000000000017941 */ /* 0x000fea0003800000 */
.L_x_396:
        /* <DEDUP_REMOVED lines=12> */
.L_x_399:
[----:B------:R-:W-:Y:S05]  /*d8a0*/  BSYNC B1 ;  /* 0x0000000000017941 */ /* 0x000fea0003800000 */
.L_x_398:
        /* <DEDUP_REMOVED lines=9> */
.L_x_401:
[----:B------:R-:W-:Y:S05]  /*d940*/  BSYNC B1 ;  /* 0x0000000000017941 */ /* 0x000fea0003800000 */
.L_x_400:
        /* <DEDUP_REMOVED lines=9> */
.L_x_403:
[----:B------:R-:W-:Y:S05]  /*d9e0*/  BSYNC B1 ;  /* 0x0000000000017941 */ /* 0x000fea0003800000 */
.L_x_402:
        /* <DEDUP_REMOVED lines=12> */
.L_x_405:
[----:B------:R-:W-:Y:S05]  /*dab0*/  BSYNC B1 ;  /* 0x0000000000017941 */ /* 0x000fea0003800000 */
.L_x_404:
        /* <DEDUP_REMOVED lines=12> */
.L_x_407:
[----:B------:R-:W-:Y:S05]  /*db80*/  BSYNC B1 ;  /* 0x0000000000017941 */ /* 0x000fea0003800000 */
.L_x_406:
        /* <DEDUP_REMOVED lines=9> */
.L_x_409:
[----:B------:R-:W-:Y:S05]  /*dc20*/  BSYNC B1 ;  /* 0x0000000000017941 */ /* 0x000fea0003800000 */
.L_x_408:
        /* <DEDUP_REMOVED lines=9> */
.L_x_411:
[----:B------:R-:W-:Y:S05]  /*dcc0*/  BSYNC B1 ;  /* 0x0000000000017941 */ /* 0x000fea0003800000 */
.L_x_410:
        /* <DEDUP_REMOVED lines=12> */
.L_x_413:
[----:B------:R-:W-:Y:S05]  /*dd90*/  BSYNC B1 ;  /* 0x0000000000017941 */ /* 0x000fea0003800000 */
.L_x_412:
        /* <DEDUP_REMOVED lines=12> */
.L_x_415:
[----:B------:R-:W-:Y:S05]  /*de60*/  BSYNC B1 ;  /* 0x0000000000017941 */ /* 0x000fea0003800000 */
.L_x_414:
        /* <DEDUP_REMOVED lines=9> */
.L_x_417:
[----:B------:R-:W-:Y:S05]  /*df00*/  BSYNC B1 ;  /* 0x0000000000017941 */ /* 0x000fea0003800000 */
.L_x_416:
        /* <DEDUP_REMOVED lines=9> */
.L_x_419:
[----:B------:R-:W-:Y:S05]  /*dfa0*/  BSYNC B1 ;  /* 0x0000000000017941 */ /* 0x000fea0003800000 */
.L_x_418:
        /* <DEDUP_REMOVED lines=12> */
.L_x_421:
[----:B------:R-:W-:Y:S05]  /*e070*/  BSYNC B1 ;  /* 0x0000000000017941 */ /* 0x000fea0003800000 */
.L_x_420:
        /* <DEDUP_REMOVED lines=12> */
.L_x_423:
[----:B------:R-:W-:Y:S05]  /*e140*/  BSYNC B1 ;  /* 0x0000000000017941 */ /* 0x000fea0003800000 */
.L_x_422:
        /* <DEDUP_REMOVED lines=9> */
.L_x_425:
[----:B------:R-:W-:Y:S05]  /*e1e0*/  BSYNC B1 ;  /* 0x0000000000017941 */ /* 0x000fea0003800000 */
.L_x_424:
        /* <DEDUP_REMOVED lines=9> */
.L_x_427:
[----:B------:R-:W-:Y:S05]  /*e280*/  BSYNC B1 ;  /* 0x0000000000017941 */ /* 0x000fea0003800000 */
.L_x_426:
[----:B-----5:R-:W-:Y:S01]  /*e290*/  SHF.L.U32 R5, R3, 0x10, RZ ;  /* 0x0000001003057819 */ /* 0x020fe200000006ff */
[----:B0-----:R-:W-:Y:S01]  /*e2a0*/  @P3 IMAD.MOV.U32 R4, RZ, RZ, R160 ;  /* 0x000000ffff043224 */ /* 0x001fe200078e00a0 */
[----:B------:R-:W-:Y:S01]  /*e2b0*/  ISETP.GT.AND P2, PT, R0, 0x89, P1 ;  /* 0x000000890000780c */ /* 0x000fe20000f44270 */
[----:B------:R-:W-:Y:S02]  /*e2c0*/  BSSY B1, `(.L_x_428) ;  /* 0x0000009000017945 */ /* 0x000fe40003800000 */
        /* <DEDUP_REMOVED lines=8> */
.L_x_429:
[----:B------:R-:W-:Y:S05]  /*e350*/  BSYNC B1 ;  /* 0x0000000000017941 */ /* 0x000fea0003800000 */
.L_x_428:
        /* <DEDUP_REMOVED lines=12> */
.L_x_431:
[----:B------:R-:W-:Y:S05]  /*e420*/  BSYNC B1 ;  /* 0x0000000000017941 */ /* 0x000fea0003800000 */
.L_x_430:
        /* <DEDUP_REMOVED lines=9> */
.L_x_433:
[----:B------:R-:W-:Y:S05]  /*e4c0*/  BSYNC B1 ;  /* 0x0000000000017941 */ /* 0x000fea0003800000 */
.L_x_432:
        /* <DEDUP_REMOVED lines=9> */
.L_x_435:
[----:B------:R-:W-:Y:S05]  /*e560*/  BSYNC B1 ;  /* 0x0000000000017941 */ /* 0x000fea0003800000 */
.L_x_434:
        /* <DEDUP_REMOVED lines=12> */
.L_x_437:
[----:B------:R-:W-:Y:S05]  /*e630*/  BSYNC B1 ;  /* 0x0000000000017941 */ /* 0x000fea0003800000 */
.L_x_436:
        /* <DEDUP_REMOVED lines=12> */
.L_x_439:
[----:B------:R-:W-:Y:S05]  /*e700*/  BSYNC B1 ;  /* 0x0000000000017941 */ /* 0x000fea0003800000 */
.L_x_438:
        /* <DEDUP_REMOVED lines=9> */
.L_x_441:
[----:B------:R-:W-:Y:S05]  /*e7a0*/  BSYNC B1 ;  /* 0x0000000000017941 */ /* 0x000fea0003800000 */
.L_x_440:
        /* <DEDUP_REMOVED lines=9> */
.L_x_443:
[----:B------:R-:W-:Y:S05]  /*e840*/  BSYNC B1 ;  /* 0x0000000000017941 */ /* 0x000fea0003800000 */
.L_x_442:
[----:B-----5:R-:W-:Y:S01]  /*e850*/  IMAD.U32 R5, R3, 0x10000, RZ ;  /* 0x0001000003057824 */ /* 0x020fe200078e00ff */
[----:B------:R-:W-:Y:S01]  /*e860*/  ISETP.GT.AND P2, PT, R0, 0x99, P1 ;  /* 0x000000990000780c */ /* 0x000fe20000f44270 */
[----:B0-----:R-:W-:Y:S01]  /*e870*/  @P3 IMAD.MOV.U32 R4, RZ, RZ, R160 ;  /* 0x000000ffff043224 */ /* 0x001fe200078e00a0 */
[----:B------:R-:W-:Y:S01]  /*e880*/  BSSY B1, `(.L_x_444) ;  /* 0x0000009000017945 */ /* 0x000fe20003800000 */
[----:B------:R-:W-:-:S04]  /*e890*/  FMUL R5, R5, R16 ;  /* 0x0000001005057220 */ /* 0x000fc80000400000 */
[----:B------:R-:W-:-:S05]  /*e8a0*/  FFMA R5, R102, R2, R5 ;  /* 0x0000000266057223 */ /* 0x000fca0000000005 */
[----:B------:R-:W-:-:S04]  /*e8b0*/  F2FP.BF16.F32.PACK_AB R5, RZ, R5 ;  /* 0x00000005ff05723e */ /* 0x000fc800000010ff */
[----:B------:R-:W-:Y:S02]  /*e8c0*/  PRMT R10, R5, 0x7610, R10 ;  /* 0x00007610050a7816 */ /* 0x000fe4000000000a */
[----:B------:R-:W-:-:S05]  /*e8d0*/  @P3 MOV R5, R161 ;  /* 0x000000a100053202 */ /* 0x000fca0000000f00 */
[----:B------:R0:W-:Y:S01]  /*e8e0*/  @P3 STG.E.U16 desc[UR36][R4.64+0x130], R10 ;  /* 0x0001300a04003986 */ /* 0x0001e2000c101524 */
[----:B------:R-:W-:Y:S05]  /*e8f0*/  @!P2 BRA `(.L_x_445) ;  /* 0x000000000004a947 */ /* 0x000fea0003800000 */
[----:B------:R0:W5:Y:S02]  /*e900*/  LDG.E.LTC128B.U16 R3, desc[UR36][R12.64+0x132] ;  /* 0x000132240c037981 */ /* 0x000164000c1e1520 */
.L_x_445:
[----:B------:R-:W-:Y:S05]  /*e910*/  BSYNC B1 ;  /* 0x0000000000017941 */ /* 0x000fea0003800000 */
.L_x_444:
        /* <DEDUP_REMOVED lines=12> */
.L_x_447:
[----:B------:R-:W-:Y:S05]  /*e9e0*/  BSYNC B1 ;  /* 0x0000000000017941 */ /* 0x000fea0003800000 */
.L_x_446:
        /* <DEDUP_REMOVED lines=9> */
.L_x_449:
[----:B------:R-:W-:Y:S05]  /*ea80*/  BSYNC B1 ;  /* 0x0000000000017941 */ /* 0x000fea0003800000 */
.L_x_448:
        /* <DEDUP_REMOVED lines=9> */
.L_x_451:
[----:B------:R-:W-:Y:S05]  /*eb20*/  BSYNC B1 ;  /* 0x0000000000017941 */ /* 0x000fea0003800000 */
.L_x_450:
        /* <DEDUP_REMOVED lines=12> */
.L_x_453:
[----:B------:R-:W-:Y:S05]  /*ebf0*/  BSYNC B1 ;  /* 0x0000000000017941 */ /* 0x000fea0003800000 */
.L_x_452:
        /* <DEDUP_REMOVED lines=12> */
.L_x_455:
[----:B------:R-:W-:Y:S05]  /*ecc0*/  BSYNC B1 ;  /* 0x0000000000017941 */ /* 0x000fea0003800000 */
.L_x_454:
        /* <DEDUP_REMOVED lines=9> */
.L_x_457:
[----:B------:R-:W-:Y:S05]  /*ed60*/  BSYNC B1 ;  /* 0x0000000000017941 */ /* 0x000fea0003800000 */
.L_x_456:
        /* <DEDUP_REMOVED lines=9> */
.L_x_459:
[----:B------:R-:W-:Y:S05]  /*ee00*/  BSYNC B1 ;  /* 0x0000000000017941 */ /* 0x000fea0003800000 */
.L_x_458:
        /* <DEDUP_REMOVED lines=12> */
.L_x_461:
[----:B------:R-:W-:Y:S05]  /*eed0*/  BSYNC B1 ;  /* 0x0000000000017941 */ /* 0x000fea0003800000 */
.L_x_460:
[----:B0----5:R-:W-:Y:S01]  /*eee0*/  IMAD.U32 R5, R3, 0x10000, RZ ;  /* 0x0001000003057824 */ /* 0x021fe200078e00ff */
[----:B------:R-:W-:Y:S01]  /*eef0*/  ISETP.GT.AND P3, PT, R0, 0xb0, P0 ;  /* 0x000000b00000780c */ /* 0x000fe20000764270 */
[----:B------:R-:W-:Y:S02]  /*ef00*/  BSSY B1, `(.L_x_462) ;  /* 0x000000a000017945 */ /* 0x000fe40003800000 */
[----:B------:R-:W-:Y:S01]  /*ef10*/  FMUL R4, R5, R16 ;  /* 0x0000001005047220 */ /* 0x000fe20000400000 */
[----:B------:R-:W-:-:S03]  /*ef20*/  @P2 IMAD.MOV.U32 R5, RZ, RZ, R161 ;  /* 0x000000ffff052224 */ /* 0x000fc600078e00a1 */
[----:B------:R-:W-:-:S05]  /*ef30*/  FFMA R4, R111, R2, R4 ;  /* 0x000000026f047223 */ /* 0x000fca0000000004 */
[----:B------:R-:W-:-:S04]  /*ef40*/  F2FP.BF16.F32.PACK_AB R4, RZ, R4 ;  /* 0x00000004ff04723e */ /* 0x000fc800000010ff */
[----:B------:R-:W-:Y:S02]  /*ef50*/  PRMT R10, R4, 0x7610, R10 ;  /* 0x00007610040a7816 */ /* 0x000fe4000000000a */
[----:B------:R-:W-:-:S05]  /*ef60*/  @P2 MOV R4, R160 ;  /* 0x000000a000042202 */ /* 0x000fca0000000f00 */
[----:B------:R0:W-:Y:S01]  /*ef70*/  @P2 STG.E.U16 desc[UR36][R4.64+0x152], R10 ;  /* 0x0001520a04002986 */ /* 0x0001e2000c101524 */
[----:B------:R-:W-:Y:S05]  /*ef80*/  @!P3 BRA `(.L_x_463) ;  /* 0x000000000004b947 */ /* 0x000fea0003800000 */
[----:B------:R0:W5:Y:S02]  /*ef90*/  LDG.E.LTC128B.U16 R3, desc[UR36][R6.64+0x160] ;  /* 0x0001602406037981 */ /* 0x000164000c1e1520 */
.L_x_463:
[----:B------:R-:W-:Y:S05]  /*efa0*/  BSYNC B1 ;  /* 0x0000000000017941 */ /* 0x000fea0003800000 */
.L_x_462:
        /* <DEDUP_REMOVED lines=9> */
.L_x_465:
[----:B------:R-:W-:Y:S05]  /*f040*/  BSYNC B1 ;  /* 0x0000000000017941 */ /* 0x000fea0003800000 */
.L_x_464:
        /* <DEDUP_REMOVED lines=9> */
.L_x_467:
[----:B------:R-:W-:Y:S05]  /*f0e0*/  BSYNC B1 ;  /* 0x0000000000017941 */ /* 0x000fea0003800000 */
.L_x_466:
        /* <DEDUP_REMOVED lines=12> */
.L_x_469:
[----:B------:R-:W-:Y:S05]  /*f1b0*/  BSYNC B1 ;  /* 0x0000000000017941 */ /* 0x000fea0003800000 */
.L_x_468:
        /* <DEDUP_REMOVED lines=12> */
.L_x_471:
[----:B------:R-:W-:Y:S05]  /*f280*/  BSYNC B1 ;  /* 0x0000000000017941 */ /* 0x000fea0003800000 */
.L_x_470:
        /* <DEDUP_REMOVED lines=9> */
.L_x_473:
[----:B------:R-:W-:Y:S05]  /*f320*/  BSYNC B1 ;  /* 0x0000000000017941 */ /* 0x000fea0003800000 */
.L_x_472:
        /* <DEDUP_REMOVED lines=9> */
.L_x_475:
[----:B------:R-:W-:Y:S05]  /*f3c0*/  BSYNC B1 ;  /* 0x0000000000017941 */ /* 0x000fea0003800000 */
.L_x_474:
        /* <DEDUP_REMOVED lines=12> */
.L_x_477:
[----:B------:R-:W-:Y:S05]  /*f490*/  BSYNC B1 ;  /* 0x0000000000017941 */ /* 0x000fea0003800000 */
.L_x_476:
        /* <DEDUP_REMOVED lines=12> */
.L_x_479:
[----:B------:R-:W-:Y:S05]  /*f560*/  BSYNC B1 ;  /* 0x0000000000017941 */ /* 0x000fea0003800000 */
.L_x_478:
        /* <DEDUP_REMOVED lines=9> */
.L_x_481:
[----:B------:R-:W-:Y:S05]  /*f600*/  BSYNC B1 ;  /* 0x0000000000017941 */ /* 0x000fea0003800000 */
.L_x_480:
        /* <DEDUP_REMOVED lines=9> */
.L_x_483:
[----:B------:R-:W-:Y:S05]  /*f6a0*/  BSYNC B1 ;  /* 0x0000000000017941 */ /* 0x000fea0003800000 */
.L_x_482:
        /* <DEDUP_REMOVED lines=12> */
.L_x_485:
[----:B------:R-:W-:Y:S05]  /*f770*/  BSYNC B1 ;  /* 0x0000000000017941 */ /* 0x000fea0003800000 */
.L_x_484:
        /* <DEDUP_REMOVED lines=12> */
.L_x_487:
[----:B------:R-:W-:Y:S05]  /*f840*/  BSYNC B1 ;  /* 0x0000000000017941 */ /* 0x000fea0003800000 */
.L_x_486:
        /* <DEDUP_REMOVED lines=9> */
.L_x_489:
[----:B------:R-:W-:Y:S05]  /*f8e0*/  BSYNC B1 ;  /* 0x0000000000017941 */ /* 0x000fea0003800000 */
.L_x_488:
        /* <DEDUP_REMOVED lines=9> */
.L_x_491:
[----:B------:R-:W-:Y:S05]  /*f980*/  BSYNC B1 ;  /* 0x0000000000017941 */ /* 0x000fea0003800000 */
.L_x_490:
        /* <DEDUP_REMOVED lines=12> */
.L_x_493:
[----:B------:R-:W-:Y:S05]  /*fa50*/  BSYNC B1 ;  /* 0x0000000000017941 */ /* 0x000fea0003800000 */
.L_x_492:
        /* <DEDUP_REMOVED lines=12> */
.L_x_495:
[----:B------:R-:W-:Y:S05]  /*fb20*/  BSYNC B1 ;  /* 0x0000000000017941 */ /* 0x000fea0003800000 */
.L_x_494:
        /* <DEDUP_REMOVED lines=9> */
.L_x_497:
[----:B------:R-:W-:Y:S05]  /*fbc0*/  BSYNC B1 ;  /* 0x0000000000017941 */ /* 0x000fea0003800000 */
.L_x_496:
        /* <DEDUP_REMOVED lines=9> */
.L_x_499:
[----:B------:R-:W-:Y:S05]  /*fc60*/  BSYNC B1 ;  /* 0x0000000000017941 */ /* 0x000fea0003800000 */
.L_x_498:
        /* <DEDUP_REMOVED lines=12> */
.L_x_501:
[----:B------:R-:W-:Y:S05]  /*fd30*/  BSYNC B1 ;  /* 0x0000000000017941 */ /* 0x000fea0003800000 */
.L_x_500:
        /* <DEDUP_REMOVED lines=12> */
.L_x_503:
[----:B------:R-:W-:Y:S05]  /*fe00*/  BSYNC B1 ;  /* 0x0000000000017941 */ /* 0x000fea0003800000 */
.L_x_502:
        /* <DEDUP_REMOVED lines=9> */
.L_x_505:
[----:B------:R-:W-:Y:S05]  /*fea0*/  BSYNC B1 ;  /* 0x0000000000017941 */ /* 0x000fea0003800000 */
.L_x_504:
        /* <DEDUP_REMOVED lines=9> */
.L_x_507:
[----:B------:R-:W-:Y:S05]  /*ff40*/  BSYNC B1 ;  /* 0x0000000000017941 */ /* 0x000fea0003800000 */
.L_x_506:
        /* <DEDUP_REMOVED lines=12> */
.L_x_509:
[----:B------:R-:W-:Y:S05]  /*10010*/  BSYNC B1 ;  /* 0x0000000000017941 */ /* 0x000fea0003800000 */
.L_x_508:
        /* <DEDUP_REMOVED lines=12> */
.L_x_511:
[----:B------:R-:W-:Y:S05]  /*100e0*/  BSYNC B1 ;  /* 0x0000000000017941 */ /* 0x000fea0003800000 */
.L_x_510:
        /* <DEDUP_REMOVED lines=9> */
.L_x_513:
[----:B------:R-:W-:Y:S05]  /*10180*/  BSYNC B1 ;  /* 0x0000000000017941 */ /* 0x000fea0003800000 */
.L_x_512:
        /* <DEDUP_REMOVED lines=9> */
.L_x_515:
[----:B------:R-:W-:Y:S05]  /*10220*/  BSYNC B1 ;  /* 0x0000000000017941 */ /* 0x000fea0003800000 */
.L_x_514:
        /* <DEDUP_REMOVED lines=12> */
.L_x_517:
[----:B------:R-:W-:Y:S05]  /*102f0*/  BSYNC B1 ;  /* 0x0000000000017941 */ /* 0x000fea0003800000 */
.L_x_516:
        /* <DEDUP_REMOVED lines=12> */
.L_x_519:
[----:B------:R-:W-:Y:S05]  /*103c0*/  BSYNC B1 ;  /* 0x0000000000017941 */ /* 0x000fea0003800000 */
.L_x_518:
        /* <DEDUP_REMOVED lines=9> */
.L_x_521:
[----:B------:R-:W-:Y:S05]  /*10460*/  BSYNC B1 ;  /* 0x0000000000017941 */ /* 0x000fea0003800000 */
.L_x_520:
        /* <DEDUP_REMOVED lines=9> */
.L_x_523:
[----:B------:R-:W-:Y:S05]  /*10500*/  BSYNC B1 ;  /* 0x0000000000017941 */ /* 0x000fea0003800000 */
.L_x_522:
        /* <DEDUP_REMOVED lines=12> */
.L_x_525:
[----:B------:R-:W-:Y:S05]  /*105d0*/  BSYNC B1 ;  /* 0x0000000000017941 */ /* 0x000fea0003800000 */
.L_x_524:
        /* <DEDUP_REMOVED lines=12> */
.L_x_527:
[----:B------:R-:W-:Y:S05]  /*106a0*/  BSYNC B1 ;  /* 0x0000000000017941 */ /* 0x000fea0003800000 */
.L_x_526:
        /* <DEDUP_REMOVED lines=9> */
.L_x_529:
[----:B------:R-:W-:Y:S05]  /*10740*/  BSYNC B1 ;  /* 0x0000000000017941 */ /* 0x000fea0003800000 */
.L_x_528:
        /* <DEDUP_REMOVED lines=9> */
.L_x_531:
[----:B------:R-:W-:Y:S05]  /*107e0*/  BSYNC B1 ;  /* 0x0000000000017941 */ /* 0x000fea0003800000 */
.L_x_530:
        /* <DEDUP_REMOVED lines=12> */
.L_x_533:
[----:B------:R-:W-:Y:S05]  /*108b0*/  BSYNC B1 ;  /* 0x0000000000017941 */ /* 0x000fea0003800000 */
.L_x_532:
        /* <DEDUP_REMOVED lines=12> */
.L_x_535:
[----:B------:R-:W-:Y:S05]  /*10980*/  BSYNC B1 ;  /* 0x0000000000017941 */ /* 0x000fea0003800000 */
.L_x_534:
        /* <DEDUP_REMOVED lines=9> */
.L_x_537:
[----:B------:R-:W-:Y:S05]  /*10a20*/  BSYNC B1 ;  /* 0x0000000000017941 */ /* 0x000fea0003800000 */
.L_x_536:
        /* <DEDUP_REMOVED lines=9> */
.L_x_539:
[----:B------:R-:W-:Y:S05]  /*10ac0*/  BSYNC B1 ;  /* 0x0000000000017941 */ /* 0x000fea0003800000 */
.L_x_538:
[----:B-----5:R-:W-:Y:S01]  /*10ad0*/  IMAD.U32 R5, R3, 0x10000, RZ ;  /* 0x0001000003057824 */ /* 0x020fe200078e00ff */
[----:B------:R-:W-:Y:S01]  /*10ae0*/  ISETP.GT.AND P1, PT, R0, 0xf9, P1 ;  /* 0x000000f90000780c */ /* 0x000fe20000f24270 */
[----:B0-----:R-:W-:Y:S01]  /*10af0*/  @P2 IMAD.MOV.U32 R4, RZ, RZ, R160 ;  /* 0x000000ffff042224 */ /* 0x001fe200078e00a0 */
[----:B------:R-:W-:Y:S01]  /*10b00*/  BSSY B1, `(.L_x_540) ;  /* 0x0000009000017945 */ /* 0x000fe20003800000 */
[----:B------:R-:W-:-:S04]  /*10b10*/  FMUL R5, R5, R16 ;  /* 0x0000001005057220 */ /* 0x000fc80000400000 */
[----:B------:R-:W-:-:S05]  /*10b20*/  FFMA R5, R150, R2, R5 ;  /* 0x0000000296057223 */ /* 0x000fca0000000005 */
[----:B------:R-:W-:-:S04]  /*10b30*/  F2FP.BF16.F32.PACK_AB R5, RZ, R5 ;  /* 0x00000005ff05723e */ /* 0x000fc800000010ff */
[----:B-1--4-:R-:W-:Y:S01]  /*10b40*/  PRMT R6, R5, 0x7610, R6 ;  /* 0x0000761005067816 */ /* 0x012fe20000000006 */
[----:B------:R-:W-:-:S05]  /*10b50*/  @P2 IMAD.MOV.U32 R5, RZ, RZ, R161 ;  /* 0x000000ffff052224 */ /* 0x000fca00078e00a1 */
[----:B------:R0:W-:Y:S01]  /*10b60*/  @P2 STG.E.U16 desc[UR36][R4.64+0x1f0], R6 ;  /* 0x0001f00604002986 */ /* 0x0001e2000c101524 */
[----:B------:R-:W-:Y:S05]  /*10b70*/  @!P1 BRA `(.L_x_541) ;  /* 0x0000000000049947 */ /* 0x000fea0003800000 */
[----:B------:R1:W5:Y:S02]  /*10b80*/  LDG.E.LTC128B.U16 R3, desc[UR36][R12.64+0x1f2] ;  /* 0x0001f2240c037981 */ /* 0x000364000c1e1520 */
.L_x_541:
[----:B------:R-:W-:Y:S05]  /*10b90*/  BSYNC B1 ;  /* 0x0000000000017941 */ /* 0x000fea0003800000 */
.L_x_540:
[----:B------:R-:W-:Y:S05]  /*10ba0*/  @!P1 BRA `(.L_x_542) ;  /* 0x0000004c00b09947 */ /* 0x000fea0003800000 */
[----:B-----5:R-:W-:-:S04]  /*10bb0*/  IMAD.U32 R3, R3, 0x10000, RZ ;  /* 0x0001000003037824 */ /* 0x020fc800078e00ff */
[----:B------:R-:W-:-:S04]  /*10bc0*/  FMUL R0, R3, R16 ;  /* 0x0000001003007220 */ /* 0x000fc80000400000 */
[----:B------:R-:W-:-:S05]  /*10bd0*/  FFMA R0, R151, R2, R0 ;  /* 0x0000000297007223 */ /* 0x000fca0000000000 */
[----:B------:R-:W-:-:S05]  /*10be0*/  F2FP.BF16.F32.PACK_AB R0, RZ, R0 ;  /* 0x00000000ff00723e */ /* 0x000fca00000010ff */
[----:B------:R4:W-:Y:S01]  /*10bf0*/  STG.E.U16 desc[UR36][R160.64+0x1f2], R0 ;  /* 0x0001f200a0007986 */ /* 0x0009e2000c101524 */
[----:B------:R-:W-:Y:S05]  /*10c00*/  BRA `(.L_x_542) ;  /* 0x0000004c00987947 */ /* 0x000fea0003800000 */
.L_x_35:
[----:B------:R-:W2:Y:S01]  /*10c10*/  LDL.LU R3, [R1] ;  /* 0x0000000001037983 */ /* 0x000ea20000300800 */
[----:B------:R-:W-:-:S03]  /*10c20*/  ULDC.64 UR4, c[0x0][0x5c0] ;  /* 0x0001700000047ab9 */ /* 0x000fc60000000a00 */
[----:B------:R-:W3:Y:S04]  /*10c30*/  LDL.LU R9, [R1+0x60] ;  /* 0x0000600001097983 */ /* 0x000ee80000300800 */
[----:B------:R-:W4:Y:S04]  /*10c40*/  LDL.LU R11, [R1+0x8c] ;  /* 0x00008c00010b7983 */ /* 0x000f280000300800 */
[----:B------:R-:W5:Y:S04]  /*10c50*/  LDL.LU R12, [R1+0x90] ;  /* 0x00009000010c7983 */ /* 0x000f680000300800 */
        /* <DEDUP_REMOVED lines=74> */
[----:B------:R-:W5:Y:S01]  /*11100*/  LDL.LU R161, [R1+0x1cc] ;  /* 0x0001cc0001a17983 */ /* 0x000f620000300800 */
[----:B--2---:R-:W-:-:S03]  /*11110*/  FMUL R3, R3, R2 ;  /* 0x0000000203037220 */ /* 0x004fc60000400000 */
[----:B------:R-:W2:Y:S01]  /*11120*/  LDL.LU R160, [R1+0x1d0] ;  /* 0x0001d00001a07983 */ /* 0x000ea20000300800 */
[----:B------:R-:W-:-:S03]  /*11130*/  LEA R4, P0, R6, UR4, 0x1 ;  /* 0x0000000406047c11 */ /* 0x000fc6000f8008ff */
[----:B------:R-:W2:Y:S04]  /*11140*/  LDL.LU R159, [R1+0x1d4] ;  /* 0x0001d400019f7983 */ /* 0x000ea80000300800 */
[----:B------:R-:W2:Y:S04]  /*11150*/  LDL.LU R158, [R1+0x1d8] ;  /* 0x0001d800019e7983 */ /* 0x000ea80000300800 */
[----:B------:R-:W2:Y:S04]  /*11160*/  LDL.LU R157, [R1+0x1dc] ;  /* 0x0001dc00019d7983 */ /* 0x000ea80000300800 */
[----:B------:R-:W2:Y:S01]  /*11170*/  LDL.LU R156, [R1+0x1e0] ;  /* 0x0001e000019c7983 */ /* 0x000ea20000300800 */
[----:B------:R-:W-:-:S03]  /*11180*/  LEA.HI.X R5, R6, UR5, R10, 0x1, P0 ;  /* 0x0000000506057c11 */ /* 0x000fc600080f0c0a */
[----:B------:R-:W2:Y:S01]  /*11190*/  LDL.LU R155, [R1+0x1e4] ;  /* 0x0001e400019b7983 */ /* 0x000ea20000300800 */
[----:B------:R-:W-:-:S03]  /*111a0*/  F2FP.BF16.F32.PACK_AB R3, RZ, R3 ;  /* 0x00000003ff03723e */ /* 0x000fc600000010ff */
[----:B------:R-:W2:Y:S04]  /*111b0*/  LDL.LU R154, [R1+0x1e8] ;  /* 0x0001e800019a7983 */ /* 0x000ea80000300800 */
[----:B------:R-:W2:Y:S04]  /*111c0*/  LDL.LU R23, [R1+0x1ec] ;  /* 0x0001ec0001177983 */ /* 0x000ea80000300800 */
[----:B------:R-:W2:Y:S04]  /*111d0*/  LDL.LU R22, [R1+0x1f0] ;  /* 0x0001f00001167983 */ /* 0x000ea80000300800 */
[----:B------:R-:W2:Y:S04]  /*111e0*/  LDL.LU R21, [R1+0x1f4] ;  /* 0x0001f40001157983 */ /* 0x000ea80000300800 */
[----:B------:R-:W2:Y:S04]  /*111f0*/  LDL.LU R20, [R1+0x1f8] ;  /* 0x0001f80001147983 */ /* 0x000ea80000300800 */
[----:B------:R-:W2:Y:S04]  /*11200*/  LDL.LU R19, [R1+0x1fc] ;  /* 0x0001fc0001137983 */ /* 0x000ea80000300800 */
[----:B------:R-:W3:Y:S04]  /*11210*/  LDL.LU R7, [R1+0x8] ;  /* 0x0000080001077983 */ /* 0x000ee80000300800 */
[----:B------:R-:W4:Y:S04]  /*11220*/  LDL.LU R6, [R1+0xc] ;  /* 0x00000c0001067983 */ /* 0x000f280000300800 */
[----:B------:R0:W-:Y:S04]  /*11230*/  @P1 STG.E.U16 desc[UR36][R4.64], R3 ;  /* 0x0000000304001986 */ /* 0x0001e8000c101524 */
[----:B0-----:R-:W5:Y:S01]  /*11240*/  LDL.LU R3, [R1+0x4] ;  /* 0x0000040001037983 */ /* 0x001f620000300800 */
[----:B------:R-:W-:Y:S01]  /*11250*/  ISETP.GT.AND P0, PT, R0, 0x1, P3 ;  /* 0x000000010000780c */ /* 0x000fe20001f04270 */
[----:B------:R-:W-:Y:S01]  /*11260*/  USHF.L.U32 UR5, UR8, 0x4, URZ ;  /* 0x0000000408057899 */ /* 0x000fe2000800063f */
[----:B------:R-:W-:Y:S01]  /*11270*/  ISETP.GT.AND P2, PT, R153, 0x8, PT ;  /* 0x000000089900780c */ /* 0x000fe20003f44270 */
[----:B------:R-:W-:Y:S01]  /*11280*/  USHF.L.U64.HI UR4, UR8, 0x4, UR9 ;  /* 0x0000000408047899 */ /* 0x000fe20008010209 */
[----:B---3--:R-:W-:-:S05]  /*11290*/  FMUL R7, R7, R2 ;  /* 0x0000000207077220 */ /* 0x008fca0000400000 */
[----:B------:R-:W-:-:S04]  /*112a0*/  F2FP.BF16.F32.PACK_AB R7, RZ, R7 ;  /* 0x00000007ff07723e */ /* 0x000fc800000010ff */
[----:B------:R-:W-:Y:S01]  /*112b0*/  PRMT R8, R7, 0x7610, R8 ;  /* 0x0000761007087816 */ /* 0x000fe20000000008 */
[----:B-----5:R-:W-:-:S05]  /*112c0*/  FMUL R3, R3, R2 ;  /* 0x0000000203037220 */ /* 0x020fca0000400000 */
[----:B------:R-:W-:-:S05]  /*112d0*/  F2FP.BF16.F32.PACK_AB R3, RZ, R3 ;  /* 0x00000003ff03723e */ /* 0x000fca00000010ff */
[----:B------:R4:W-:Y:S01]  /*112e0*/  @P0 STG.E.U16 desc[UR36][R4.64+0x2], R3 ;  /* 0x0000020304000986 */ /* 0x0009e2000c101524 */
[----:B------:R-:W-:Y:S01]  /*112f0*/  ISETP.GT.AND P0, PT, R0, RZ, P2 ;  /* 0x000000ff0000720c */ /* 0x000fe20001704270 */
[----:B----4-:R-:W-:Y:S01]  /*11300*/  FMUL R3, R6, R2 ;  /* 0x0000000206037220 */ /* 0x010fe20000400000 */
[----:B------:R-:W-:-:S04]  /*11310*/  IADD3 R6, P1, R4, UR5, RZ ;  /* 0x0000000504067c10 */ /* 0x000fc8000ff3e0ff */
[----:B------:R-:W-:Y:S02]  /*11320*/  IADD3.X R7, R5, UR4, RZ, P1, !PT ;  /* 0x0000000405077c10 */ /* 0x000fe40008ffe4ff */
[----:B------:R-:W-:-:S05]  /*11330*/  F2FP.BF16.F32.PACK_AB R3, RZ, R3 ;  /* 0x00000003ff03723e */ /* 0x000fca00000010ff */
[----:B------:R0:W-:Y:S01]  /*11340*/  @P0 STG.E.U16 desc[UR36][R6.64], R8 ;  /* 0x0000000806000986 */ /* 0x0001e2000c101524 */
[----:B------:R-:W-:-:S03]  /*11350*/  ISETP.GT.AND P0, PT, R0, 0x1, P2 ;  /* 0x000000010000780c */ /* 0x000fc60001704270 */
[----:B0-----:R-:W3:Y:S10]  /*11360*/  LDL.LU R8, [R1+0x50] ;  /* 0x0000500001087983 */ /* 0x001ef40000300800 */
[----:B------:R0:W-:Y:S04]  /*11370*/  @P0 STG.E.U16 desc[UR36][R6.64+0x2], R3 ;  /* 0x0000020306000986 */ /* 0x0001e8000c101524 */
[----:B0-----:R-:W4:Y:S01]  /*11380*/  LDL.LU R3, [R1+0x10] ;  /* 0x0000100001037983 */ /* 0x001f220000300800 */
[----:B------:R-:W-:Y:S01]  /*11390*/  ISETP.GT.AND P0, PT, R0, 0x8, P3 ;  /* 0x000000080000780c */ /* 0x000fe20001f04270 */
[----:B----4-:R-:W-:-:S05]  /*113a0*/  FMUL R3, R3, R2 ;  /* 0x0000000203037220 */ /* 0x010fca0000400000 */
[----:B------:R-:W-:-:S07]  /*113b0*/  F2FP.BF16.F32.PACK_AB R3, RZ, R3 ;  /* 0x00000003ff03723e */ /* 0x000fce00000010ff */
        /* <DEDUP_REMOVED lines=73> */
[----:B---3--:R-:W-:-:S05]  /*11850*/  FMUL R8, R8, R2 ;  /* 0x0000000208087220 */ /* 0x008fca0000400000 */
[----:B------:R-:W-:Y:S01]  /*11860*/  F2FP.BF16.F32.PACK_AB R8, RZ, R8 ;  /* 0x00000008ff08723e */ /* 0x000fe200000010ff */
[----:B----4-:R-:W-:-:S05]  /*11870*/  FMUL R3, R3, R2 ;  /* 0x0000000203037220 */ /* 0x010fca0000400000 */
[----:B------:R-:W-:-:S05]  /*11880*/  F2FP.BF16.F32.PACK_AB R3, RZ, R3 ;  /* 0x00000003ff03723e */ /* 0x000fca00000010ff */
[----:B------:R0:W-:Y:S01]  /*11890*/  @P0 STG.E.U16 desc[UR36][R6.64+0x42], R3 ;  /* 0x0000420306000986 */ /* 0x0001e2000c101524 */
[----:B------:R-:W-:-:S03]  /*118a0*/  ISETP.GT.AND P0, PT, R0, 0x28, P3 ;  /* 0x000000280000780c */ /* 0x000fc60001f04270 */
[----:B0-----:R-:W3:Y:S01]  /*118b0*/  LDL.LU R3, [R1+0x54] ;  /* 0x0000540001037983 */ /* 0x001ee20000300800 */
[----:B------:R-:W-:-:S09]  /*118c0*/  ISETP.GT.AND P1, PT, R0, 0x29, P3 ;  /* 0x000000290000780c */ /* 0x000fd20001f24270 */
[----:B------:R0:W-:Y:S04]  /*118d0*/  @P0 STG.E.U16 desc[UR36][R4.64+0x50], R8 ;  /* 0x0000500804000986 */ /* 0x0001e8000c101524 */
[----:B0-----:R-:W4:Y:S01]  /*118e0*/  LDL.LU R8, [R1+0x58] ;  /* 0x0000580001087983 */ /* 0x001f220000300800 */
[----:B---3--:R-:W-:-:S05]  /*118f0*/  FMUL R3, R3, R2 ;  /* 0x0000000203037220 */ /* 0x008fca0000400000 */
[----:B------:R-:W-:-:S05]  /*11900*/  F2FP.BF16.F32.PACK_AB R3, RZ, R3 ;  /* 0x00000003ff03723e */ /* 0x000fca00000010ff */
[----:B------:R0:W-:Y:S01]  /*11910*/  @P1 STG.E.U16 desc[UR36][R4.64+0x52], R3 ;  /* 0x0000520304001986 */ /* 0x0001e2000c101524 */
[----:B----4-:R-:W-:-:S05]  /*11920*/  FMUL R8, R8, R2 ;  /* 0x0000000208087220 */ /* 0x010fca0000400000 */
[----:B------:R-:W-:Y:S01]  /*11930*/  F2FP.BF16.F32.PACK_AB R8, RZ, R8 ;  /* 0x00000008ff08723e */ /* 0x000fe200000010ff */
[----:B0-----:R-:W3:Y:S03]  /*11940*/  LDL.LU R3, [R1+0x5c] ;  /* 0x00005c0001037983 */ /* 0x001ee60000300800 */
[----:B------:R-:W-:Y:S02]  /*11950*/  PRMT R10, R8, 0x7610, R10 ;  /* 0x00007610080a7816 */ /* 0x000fe4000000000a */
[----:B------:R-:W4:Y:S01]  /*11960*/  LDL.LU R8, [R1+0x64] ;  /* 0x0000640001087983 */ /* 0x000f220000300800 */
[C---:B------:R-:W-:Y:S02]  /*11970*/  ISETP.GT.AND P1, PT, R0.reuse, 0x28, P2 ;  /* 0x000000280000780c */ /* 0x040fe40001724270 */
[C---:B------:R-:W-:Y:S02]  /*11980*/  ISETP.GT.AND P4, PT, R0.reuse, 0x29, P2 ;  /* 0x000000290000780c */ /* 0x040fe40001784270 */
[C---:B------:R-:W-:Y:S01]  /*11990*/  ISETP.GT.AND P5, PT, R0.reuse, 0x30, P3 ;  /* 0x000000300000780c */ /* 0x040fe20001fa4270 */
[----:B------:R-:W-:Y:S01]  /*119a0*/  FMUL R9, R9, R2 ;  /* 0x0000000209097220 */ /* 0x000fe20000400000 */
[----:B------:R-:W-:-:S04]  /*119b0*/  ISETP.GT.AND P0, PT, R0, 0x31, P3 ;  /* 0x000000310000780c */ /* 0x000fc80001f04270 */
[----:B------:R-:W-:-:S03]  /*119c0*/  F2FP.BF16.F32.PACK_AB R9, RZ, R9 ;  /* 0x00000009ff09723e */ /* 0x000fc600000010ff */
[----:B------:R0:W-:Y:S04]  /*119d0*/  @P1 STG.E.U16 desc[UR36][R6.64+0x50], R10 ;  /* 0x0000500a06001986 */ /* 0x0001e8000c101524 */
[----:B0-----:R-:W5:Y:S01]  /*119e0*/  LDL.LU R10, [R1+0x74] ;  /* 0x00007400010a7983 */ /* 0x001f620000300800 */
[----:B---3--:R-:W-:-:S05]  /*119f0*/  FMUL R3, R3, R2 ;  /* 0x0000000203037220 */ /* 0x008fca0000400000 */
[----:B------:R-:W-:Y:S01]  /*11a00*/  F2FP.BF16.F32.PACK_AB R3, RZ, R3 ;  /* 0x00000003ff03723e */ /* 0x000fe200000010ff */
[----:B----4-:R-:W-:-:S04]  /*11a10*/  FMUL R8, R8, R2 ;  /* 0x0000000208087220 */ /* 0x010fc80000400000 */
[----:B------:R0:W-:Y:S04]  /*11a20*/  @P4 STG.E.U16 desc[UR36][R6.64+0x52], R3 ;  /* 0x0000520306004986 */ /* 0x0001e8000c101524 */
[----:B------:R1:W-:Y:S01]  /*11a30*/  @P5 STG.E.U16 desc[UR36][R4.64+0x60], R9 ;  /* 0x0000600904005986 */ /* 0x0003e2000c101524 */
[----:B0-----:R-:W-:-:S03]  /*11a40*/  F2FP.BF16.F32.PACK_AB R3, RZ, R8 ;  /* 0x00000008ff03723e */ /* 0x001fc600000010ff */
[----:B------:R-:W3:Y:S01]  /*11a50*/  LDL.LU R8, [R1+0x68] ;  /* 0x0000680001087983 */ /* 0x000ee20000300800 */
[----:B-1----:R-:W-:-:S03]  /*11a60*/  PRMT R9, R3, 0x7610, R9 ;  /* 0x0000761003097816 */ /* 0x002fc60000000009 */
[----:B------:R-:W4:Y:S04]  /*11a70*/  LDL.LU R3, [R1+0x6c] ;  /* 0x00006c0001037983 */ /* 0x000f280000300800 */
[----:B------:R0:W-:Y:S04]  /*11a80*/  @P0 STG.E.U16 desc[UR36][R4.64+0x62], R9 ;  /* 0x0000620904000986 */ /* 0x0001e8000c101524 */
[----:B0-----:R-:W2:Y:S01]  /*11a90*/  LDL.LU R9, [R1+0x70] ;  /* 0x0000700001097983 */ /* 0x001ea20000300800 */
[----:B------:R-:W-:Y:S01]  /*11aa0*/  ISETP.GT.AND P1, PT, R0, 0x30, P2 ;  /* 0x000000300000780c */ /* 0x000fe20001724270 */
[----:B---3--:R-:W-:-:S05]  /*11ab0*/  FMUL R8, R8, R2 ;  /* 0x0000000208087220 */ /* 0x008fca0000400000 */
[----:B------:R-:W-:-:S07]  /*11ac0*/  F2FP.BF16.F32.PACK_AB R8, RZ, R8 ;  /* 0x00000008ff08723e */ /* 0x000fce00000010ff */
[----:B------:R0:W-:Y:S01]  /*11ad0*/  @P1 STG.E.U16 desc[UR36][R6.64+0x60], R8 ;  /* 0x0000600806001986 */ /* 0x0001e2000c101524 */
[----:B--2---:R-:W-:-:S05]  /*11ae0*/  FMUL R9, R9, R2 ;  /* 0x0000000209097220 */ /* 0x004fca0000400000 */
[----:B0-----:R-:W-:-:S04]  /*11af0*/  F2FP.BF16.F32.PACK_AB R8, RZ, R9 ;  /* 0x00000009ff08723e */ /* 0x001fc800000010ff */
[----:B------:R-:W-:Y:S02]  /*11b00*/  PRMT R9, R8, 0x7610, R9 ;  /* 0x0000761008097816 */ /* 0x000fe40000000009 */
[----:B------:R-:W2:Y:S01]  /*11b10*/  LDL.LU R8, [R1+0x78] ;  /* 0x0000780001087983 */ /* 0x000ea20000300800 */
[C---:B------:R-:W-:Y:S01]  /*11b20*/  ISETP.GT.AND P4, PT, R0.reuse, 0x31, P2 ;  /* 0x000000310000780c */ /* 0x040fe20001784270 */
[-C--:B----4-:R-:W-:Y:S01]  /*11b30*/  FMUL R3, R3, R2.reuse ;  /* 0x0000000203037220 */ /* 0x090fe20000400000 */
[----:B------:R-:W-:Y:S01]  /*11b40*/  ISETP.GT.AND P5, PT, R0, 0x38, P3 ;  /* 0x000000380000780c */ /* 0x000fe20001fa4270 */
[----:B-----5:R-:W-:-:S03]  /*11b50*/  FMUL R10, R10, R2 ;  /* 0x000000020a0a7220 */ /* 0x020fc60000400000 */
[----:B------:R-:W-:Y:S02]  /*11b60*/  F2FP.BF16.F32.PACK_AB R3, RZ, R3 ;  /* 0x00000003ff03723e */ /* 0x000fe400000010ff */
[----:B------:R-:W-:-:S05]  /*11b70*/  ISETP.GT.AND P6, PT, R0, 0x39, P3 ;  /* 0x000000390000780c */ /* 0x000fca0001fc4270 */
[----:B------:R0:W-:Y:S04]  /*11b80*/  @P4 STG.E.U16 desc[UR36][R6.64+0x62], R3 ;  /* 0x0000620306004986 */ /* 0x0001e8000c101524 */
[----:B------:R1:W-:Y:S01]  /*11b90*/  @P5 STG.E.U16 desc[UR36][R4.64+0x70], R9 ;  /* 0x0000700904005986 */ /* 0x0003e2000c101524 */
[----:B0-----:R-:W-:-:S04]  /*11ba0*/  F2FP.BF16.F32.PACK_AB R3, RZ, R10 ;  /* 0x0000000aff03723e */ /* 0x001fc800000010ff */
[----:B------:R-:W-:Y:S01]  /*11bb0*/  PRMT R10, R3, 0x7610, R10 ;  /* 0x00007610030a7816 */ /* 0x000fe2000000000a */
[----:B-1----:R-:W3:Y:S04]  /*11bc0*/  LDL.LU R9, [R1+0x80] ;  /* 0x0000800001097983 */ /* 0x002ee80000300800 */
[----:B------:R0:W-:Y:S01]  /*11bd0*/  @P6 STG.E.U16 desc[UR36][R4.64+0x72], R10 ;  /* 0x0000720a04006986 */ /* 0x0001e2000c101524 */
[----:B--2---:R-:W-:-:S05]  /*11be0*/  FMUL R8, R8, R2 ;  /* 0x0000000208087220 */ /* 0x004fca0000400000 */
[----:B------:R-:W-:Y:S02]  /*11bf0*/  F2FP.BF16.F32.PACK_AB R3, RZ, R8 ;  /* 0x00000008ff03723e */ /* 0x000fe400000010ff */
[----:B------:R-:W2:Y:S02]  /*11c00*/  LDL.LU R8, [R1+0x7c] ;  /* 0x00007c0001087983 */ /* 0x000ea40000300800 */
[----:B0-----:R-:W-:Y:S02]  /*11c10*/  PRMT R10, R3, 0x7610, R10 ;  /* 0x00007610030a7816 */ /* 0x001fe4000000000a */
[----:B------:R-:W4:Y:S01]  /*11c20*/  LDL.LU R3, [R1+0x84] ;  /* 0x0000840001037983 */ /* 0x000f220000300800 */
[C---:B------:R-:W-:Y:S02]  /*11c30*/  ISETP.GT.AND P0, PT, R0.reuse, 0x38, P2 ;  /* 0x000000380000780c */ /* 0x040fe40001704270 */
[C---:B------:R-:W-:Y:S02]  /*11c40*/  ISETP.GT.AND P1, PT, R0.reuse, 0x39, P2 ;  /* 0x000000390000780c */ /* 0x040fe40001724270 */
[----:B------:R-:W-:-:S02]  /*11c50*/  ISETP.GT.AND P4, PT, R0, 0x40, P3 ;  /* 0x000000400000780c */ /* 0x000fc40001f84270 */
[----:B------:R-:W-:-:S07]  /*11c60*/  ISETP.GT.AND P5, PT, R0, 0x41, P3 ;  /* 0x000000410000780c */ /* 0x000fce0001fa4270 */
[----:B------:R0:W-:Y:S01]  /*11c70*/  @P0 STG.E.U16 desc[UR36][R6.64+0x70], R10 ;  /* 0x0000700a06000986 */ /* 0x0001e2000c101524 */
[----:B---3--:R-:W-:-:S05]  /*11c80*/  FMUL R9, R9, R2 ;  /* 0x0000000209097220 */ /* 0x008fca0000400000 */
[----:B------:R-:W-:Y:S01]  /*11c90*/  F2FP.BF16.F32.PACK_AB R9, RZ, R9 ;  /* 0x00000009ff09723e */ /* 0x000fe200000010ff */
[-C--:B--2---:R-:W-:Y:S01]  /*11ca0*/  FMUL R8, R8, R2.reuse ;  /* 0x0000000208087220 */ /* 0x084fe20000400000 */
[----:B----4-:R-:W-:-:S04]  /*11cb0*/  FMUL R3, R3, R2 ;  /* 0x0000000203037220 */ /* 0x010fc80000400000 */
[----:B------:R-:W-:-:S04]  /*11cc0*/  F2FP.BF16.F32.PACK_AB R8, RZ, R8 ;  /* 0x00000008ff08723e */ /* 0x000fc800000010ff */
[----:B0-----:R-:W-:Y:S02]  /*11cd0*/  PRMT R10, R8, 0x7610, R10 ;  /* 0x00007610080a7816 */ /* 0x001fe4000000000a */
[----:B------:R-:W-:Y:S01]  /*11ce0*/  F2FP.BF16.F32.PACK_AB R3, RZ, R3 ;  /* 0x00000003ff03723e */ /* 0x000fe200000010ff */
[----:B------:R-:W2:Y:S04]  /*11cf0*/  LDL.LU R8, [R1+0x88] ;  /* 0x0000880001087983 */ /* 0x000ea80000300800 */
[----:B------:R-:W-:Y:S04]  /*11d00*/  @P1 STG.E.U16 desc[UR36][R6.64+0x72], R10 ;  /* 0x0000720a06001986 */ /* 0x000fe8000c101524 */
[----:B------:R0:W-:Y:S04]  /*11d10*/  @P4 STG.E.U16 desc[UR36][R4.64+0x80], R9 ;  /* 0x0000800904004986 */ /* 0x0001e8000c101524 */
[----:B------:R1:W-:Y:S04]  /*11d20*/  @P5 STG.E.U16 desc[UR36][R4.64+0x82], R3 ;  /* 0x0000820304005986 */ /* 0x0003e8000c101524 */
[----:B0-----:R-:W3:Y:S04]  /*11d30*/  LDL.LU R9, [R1+0x94] ;  /* 0x0000940001097983 */ /* 0x001ee80000300800 */
[----:B-1----:R-:W4:Y:S01]  /*11d40*/  LDL.LU R3, [R1+0x98] ;  /* 0x0000980001037983 */ /* 0x002f220000300800 */
[----:B------:R-:W-:Y:S01]  /*11d50*/  ISETP.GT.AND P0, PT, R0, 0x40, P2 ;  /* 0x000000400000780c */ /* 0x000fe20001704270 */
[----:B--2---:R-:W-:-:S05]  /*11d60*/  FMUL R8, R8, R2 ;  /* 0x0000000208087220 */ /* 0x004fca0000400000 */
[----:B------:R-:W-:-:S07]  /*11d70*/  F2FP.BF16.F32.PACK_AB R8, RZ, R8 ;  /* 0x00000008ff08723e */ /* 0x000fce00000010ff */
[----:B------:R0:W-:Y:S01]  /*11d80*/  @P0 STG.E.U16 desc[UR36][R6.64+0x80], R8 ;  /* 0x0000800806000986 */ /* 0x0001e2000c101524 */
[----:B----4-:R-:W-:-:S05]  /*11d90*/  FMUL R3, R3, R2 ;  /* 0x0000000203037220 */ /* 0x010fca0000400000 */
[----:B0-----:R-:W-:Y:S02]  /*11da0*/  F2FP.BF16.F32.PACK_AB R8, RZ, R3 ;  /* 0x00000003ff08723e */ /* 0x001fe400000010ff */
[----:B------:R-:W2:Y:S02]  /*11db0*/  LDL.LU R3, [R1+0x9c] ;  /* 0x00009c0001037983 */ /* 0x000ea40000300800 */
[----:B------:R-:W-:Y:S02]  /*11dc0*/  PRMT R13, R8, 0x7610, R13 ;  /* 0x00007610080d7816 */ /* 0x000fe4000000000d */
[----:B------:R-:W4:Y:S01]  /*11dd0*/  LDL.LU R8, [R1+0xa0] ;  /* 0x0000a00001087983 */ /* 0x000f220000300800 */
[C---:B------:R-:W-:Y:S01]  /*11de0*/  ISETP.GT.AND P1, PT, R0.reuse, 0x41, P2 ;  /* 0x000000410000780c */ /* 0x040fe20001724270 */
[-C--:B---3--:R-:W-:Y:S01]  /*11df0*/  FMUL R9, R9, R2.reuse ;  /* 0x0000000209097220 */ /* 0x088fe20000400000 */
[-C--:B------:R-:W-:Y:S01]  /*11e00*/  FMUL R11, R11, R2.reuse ;  /* 0x000000020b0b7220 */ /* 0x080fe20000400000 */
[----:B------:R-:W-:Y:S01]  /*11e10*/  ISETP.GT.AND P4, PT, R0, 0x48, P3 ;  /* 0x000000480000780c */ /* 0x000fe20001f84270 */
[----:B------:R-:W-:-:S02]  /*11e20*/  FMUL R12, R12, R2 ;  /* 0x000000020c0c7220 */ /* 0x000fc40000400000 */
[----:B------:R-:W-:Y:S02]  /*11e30*/  F2FP.BF16.F32.PACK_AB R9, RZ, R9 ;  /* 0x00000009ff09723e */ /* 0x000fe400000010ff */
[----:B------:R-:W-:Y:S02]  /*11e40*/  F2FP.BF16.F32.PACK_AB R11, RZ, R11 ;  /* 0x0000000bff0b723e */ /* 0x000fe400000010ff */
[----:B------:R-:W-:Y:S02]  /*11e50*/  F2FP.BF16.F32.PACK_AB R10, RZ, R12 ;  /* 0x0000000cff0a723e */ /* 0x000fe400000010ff */
[----:B------:R-:W-:Y:S02]  /*11e60*/  PRMT R12, R9, 0x7610, R12 ;  /* 0x00007610090c7816 */ /* 0x000fe4000000000c */
[C---:B------:R-:W-:Y:S01]  /*11e70*/  ISETP.GT.AND P5, PT, R0.reuse, 0x49, P3 ;  /* 0x000000490000780c */ /* 0x040fe20001fa4270 */
[----:B------:R-:W-:Y:S01]  /*11e80*/  @P1 STG.E.U16 desc[UR36][R6.64+0x82], R11 ;  /* 0x0000820b06001986 */ /* 0x000fe2000c101524 */
[----:B------:R-:W-:-:S02]  /*11e90*/  ISETP.GT.AND P0, PT, R0, 0x48, P2 ;  /* 0x000000480000780c */ /* 0x000fc40001704270 */
[C---:B------:R-:W-:Y:S01]  /*11ea0*/  ISETP.GT.AND P1, PT, R0.reuse, 0x49, P2 ;  /* 0x000000490000780c */ /* 0x040fe20001724270 */
[----:B------:R0:W-:Y:S01]  /*11eb0*/  @P4 STG.E.U16 desc[UR36][R4.64+0x90], R10 ;  /* 0x0000900a04004986 */ /* 0x0001e2000c101524 */
[----:B------:R-:W-:-:S07]  /*11ec0*/  ISETP.GT.AND P4, PT, R0, 0x50, P3 ;  /* 0x000000500000780c */ /* 0x000fce0001f84270 */
[----:B------:R1:W-:Y:S01]  /*11ed0*/  @P5 STG.E.U16 desc[UR36][R4.64+0x92], R12 ;  /* 0x0000920c04005986 */ /* 0x0003e2000c101524 */
[----:B------:R-:W-:-:S03]  /*11ee0*/  ISETP.GT.AND P5, PT, R0, 0x51, P3 ;  /* 0x000000510000780c */ /* 0x000fc60001fa4270 */
[----:B------:R3:W-:Y:S01]  /*11ef0*/  @P0 STG.E.U16 desc[UR36][R6.64+0x90], R13 ;  /* 0x0000900d06000986 */ /* 0x0007e2000c101524 */
[C---:B------:R-:W-:Y:S02]  /*11f00*/  ISETP.GT.AND P0, PT, R0.reuse, 0x51, P2 ;  /* 0x000000510000780c */ /* 0x040fe40001704270 */
[----:B------:R-:W-:Y:S01]  /*11f10*/  ISETP.GT.AND P6, PT, R0, 0x71, P3 ;  /* 0x000000710000780c */ /* 0x000fe20001fc4270 */
[----:B--2---:R-:W-:-:S05]  /*11f20*/  FMUL R3, R3, R2 ;  /* 0x0000000203037220 */ /* 0x004fca0000400000 */
[----:B------:R-:W-:Y:S01]  /*11f30*/  F2FP.BF16.F32.PACK_AB R9, RZ, R3 ;  /* 0x00000003ff09723e */ /* 0x000fe200000010ff */
[-C--:B----4-:R-:W-:Y:S01]  /*11f40*/  FMUL R3, R8, R2.reuse ;  /* 0x0000000208037220 */ /* 0x090fe20000400000 */
[----:B------:R-:W-:-:S04]  /*11f50*/  FMUL R8, R235, R2 ;  /* 0x00000002eb087220 */ /* 0x000fc80000400000 */
[----:B------:R-:W-:Y:S02]  /*11f60*/  F2FP.BF16.F32.PACK_AB R3, RZ, R3 ;  /* 0x00000003ff03723e */ /* 0x000fe400000010ff */
[----:B0-----:R-:W-:Y:S02]  /*11f70*/  PRMT R10, R9, 0x7610, R10 ;  /* 0x00007610090a7816 */ /* 0x001fe4000000000a */
[----:B------:R-:W-:Y:S01]  /*11f80*/  PRMT R11, R3, 0x7610, R11 ;  /* 0x00007610030b7816 */ /* 0x000fe2000000000b */
[----:B------:R-:W-:Y:S01]  /*11f90*/  FMUL R3, R233, R2 ;  /* 0x00000002e9037220 */ /* 0x000fe20000400000 */
[----:B------:R-:W-:Y:S01]  /*11fa0*/  F2FP.BF16.F32.PACK_AB R8, RZ, R8 ;  /* 0x00000008ff08723e */ /* 0x000fe200000010ff */
[----:B------:R-:W-:Y:S01]  /*11fb0*/  FMUL R9, R234, R2 ;  /* 0x00000002ea097220 */ /* 0x000fe20000400000 */
[----:B------:R0:W-:Y:S02]  /*11fc0*/  @P1 STG.E.U16 desc[UR36][R6.64+0x92], R10 ;  /* 0x0000920a06001986 */ /* 0x0001e4000c101524 */
[----:B-1----:R-:W-:-:S02]  /*11fd0*/  PRMT R12, R8, 0x7610, R12 ;  /* 0x00007610080c7816 */ /* 0x002fc4000000000c */
[----:B------:R-:W-:Y:S01]  /*11fe0*/  F2FP.BF16.F32.PACK_AB R8, RZ, R3 ;  /* 0x00000003ff08723e */ /* 0x000fe200000010ff */
[-C--:B------:R-:W-:Y:S01]  /*11ff0*/  FMUL R3, R232, R2.reuse ;  /* 0x00000002e8037220 */ /* 0x080fe20000400000 */
[C---:B------:R-:W-:Y:S02]  /*12000*/  ISETP.GT.AND P1, PT, R0.reuse, 0x50, P2 ;  /* 0x000000500000780c */ /* 0x040fe40001724270 */
[----:B------:R-:W-:Y:S01]  /*12010*/  F2FP.BF16.F32.PACK_AB R9, RZ, R9 ;  /* 0x00000009ff09723e */ /* 0x000fe200000010ff */
[----:B------:R1:W-:Y:S01]  /*12020*/  @P4 STG.E.U16 desc[UR36][R4.64+0xa0], R11 ;  /* 0x0000a00b04004986 */ /* 0x0003e2000c101524 */
[----:B------:R-:W-:Y:S02]  /*12030*/  ISETP.GT.AND P4, PT, R0, 0x58, P3 ;  /* 0x000000580000780c */ /* 0x000fe40001f84270 */
[----:B---3--:R-:W-:Y:S02]  /*12040*/  PRMT R13, R9, 0x7610, R13 ;  /* 0x00007610090d7816 */ /* 0x008fe4000000000d */
[----:B------:R-:W-:Y:S01]  /*12050*/  F2FP.BF16.F32.PACK_AB R9, RZ, R3 ;  /* 0x00000003ff09723e */ /* 0x000fe200000010ff */
[-C--:B------:R-:W-:Y:S01]  /*12060*/  FMUL R3, R230, R2.reuse ;  /* 0x00000002e6037220 */ /* 0x080fe20000400000 */
[----:B------:R-:W-:Y:S01]  /*12070*/  PRMT R14, R8, 0x7610, R14 ;  /* 0x00007610080e7816 */ /* 0x000fe2000000000e */
[----:B------:R-:W-:Y:S01]  /*12080*/  FMUL R8, R231, R2 ;  /* 0x00000002e7087220 */ /* 0x000fe20000400000 */
[----:B------:R2:W-:Y:S01]  /*12090*/  @P5 STG.E.U16 desc[UR36][R4.64+0xa2], R12 ;  /* 0x0000a20c04005986 */ /* 0x0005e2000c101524 */
[----:B------:R-:W-:-:S02]  /*120a0*/  ISETP.GT.AND P5, PT, R0, 0x59, P3 ;  /* 0x000000590000780c */ /* 0x000fc40001fa4270 */
[----:B------:R-:W-:Y:S01]  /*120b0*/  F2FP.BF16.F32.PACK_AB R3, RZ, R3 ;  /* 0x00000003ff03723e */ /* 0x000fe200000010ff */
[----:B------:R-:W-:Y:S01]  /*120c0*/  @P1 STG.E.U16 desc[UR36][R6.64+0xa0], R13 ;  /* 0x0000a00d06001986 */ /* 0x000fe2000c101524 */
[----:B0-----:R-:W-:Y:S01]  /*120d0*/  F2FP.BF16.F32.PACK_AB R10, RZ, R8 ;  /* 0x00000008ff0a723e */ /* 0x001fe200000010ff */
[-C--:B------:R-:W-:Y:S01]  /*120e0*/  FMUL R8, R229, R2.reuse ;  /* 0x00000002e5087220 */ /* 0x080fe20000400000 */
[----:B-1----:R-:W-:Y:S01]  /*120f0*/  PRMT R11, R3, 0x7610, R11 ;  /* 0x00007610030b7816 */ /* 0x002fe2000000000b */
[----:B------:R-:W-:Y:S01]  /*12100*/  @P0 STG.E.U16 desc[UR36][R6.64+0xa2], R14 ;  /* 0x0000a20e06000986 */ /* 0x000fe2000c101524 */
[----:B------:R-:W-:Y:S01]  /*12110*/  ISETP.GT.AND P0, PT, R0, 0x58, P2 ;  /* 0x000000580000780c */ /* 0x000fe20001704270 */
[----:B------:R-:W-:Y:S01]  /*12120*/  FMUL R3, R228, R2 ;  /* 0x00000002e4037220 */ /* 0x000fe20000400000 */
[C---:B------:R-:W-:Y:S01]  /*12130*/  ISETP.GT.AND P1, PT, R0.reuse, 0x59, P2 ;  /* 0x000000590000780c */ /* 0x040fe20001724270 */
[----:B------:R0:W-:Y:S01]  /*12140*/  @P4 STG.E.U16 desc[UR36][R4.64+0xb0], R9 ;  /* 0x0000b00904004986 */ /* 0x0001e2000c101524 */
[----:B------:R-:W-:-:S02]  /*12150*/  ISETP.GT.AND P4, PT, R0, 0x60, P3 ;  /* 0x000000600000780c */ /* 0x000fc40001f84270 */
[----:B------:R-:W-:Y:S01]  /*12160*/  F2FP.BF16.F32.PACK_AB R8, RZ, R8 ;  /* 0x00000008ff08723e */ /* 0x000fe200000010ff */
[----:B------:R1:W-:Y:S03]  /*12170*/  @P5 STG.E.U16 desc[UR36][R4.64+0xb2], R10 ;  /* 0x0000b20a04005986 */ /* 0x0003e6000c101524 */
[----:B--2---:R-:W-:Y:S02]  /*12180*/  PRMT R12, R8, 0x7610, R12 ;  /* 0x00007610080c7816 */ /* 0x004fe4000000000c */
[----:B0-----:R-:W-:Y:S01]  /*12190*/  F2FP.BF16.F32.PACK_AB R9, RZ, R3 ;  /* 0x00000003ff09723e */ /* 0x001fe200000010ff */
[-C--:B------:R-:W-:Y:S01]  /*121a0*/  FMUL R3, R227, R2.reuse ;  /* 0x00000002e3037220 */ /* 0x080fe20000400000 */
[-C--:B------:R-:W-:Y:S02]  /*121b0*/  FMUL R8, R226, R2.reuse ;  /* 0x00000002e2087220 */ /* 0x080fe40000400000 */
[----:B-1----:R-:W-:Y:S01]  /*121c0*/  PRMT R10, R9, 0x7610, R10 ;  /* 0x00007610090a7816 */ /* 0x002fe2000000000a */
[----:B------:R0:W-:Y:S01]  /*121d0*/  @P0 STG.E.U16 desc[UR36][R6.64+0xb0], R11 ;  /* 0x0000b00b06000986 */ /* 0x0001e2000c101524 */
[----:B------:R-:W-:Y:S01]  /*121e0*/  F2FP.BF16.F32.PACK_AB R3, RZ, R3 ;  /* 0x00000003ff03723e */ /* 0x000fe200000010ff */
[----:B------:R-:W-:Y:S01]  /*121f0*/  FMUL R9, R225, R2 ;  /* 0x00000002e1097220 */ /* 0x000fe20000400000 */
[C---:B------:R-:W-:Y:S01]  /*12200*/  ISETP.GT.AND P5, PT, R0.reuse, 0x61, P3 ;  /* 0x000000610000780c */ /* 0x040fe20001fa4270 */
[----:B------:R1:W-:Y:S01]  /*12210*/  @P1 STG.E.U16 desc[UR36][R6.64+0xb2], R12 ;  /* 0x0000b20c06001986 */ /* 0x0003e2000c101524 */
[----:B------:R-:W-:-:S03]  /*12220*/  ISETP.GT.AND P1, PT, R0, 0x60, P2 ;  /* 0x000000600000780c */ /* 0x000fc60001724270 */
[----:B------:R-:W-:Y:S01]  /*12230*/  @P4 STG.E.U16 desc[UR36][R4.64+0xc0], R10 ;  /* 0x0000c00a04004986 */ /* 0x000fe2000c101524 */
[----:B------:R-:W-:Y:S02]  /*12240*/  ISETP.GT.AND P4, PT, R0, 0x61, P2 ;  /* 0x000000610000780c */ /* 0x000fe40001784270 */
[----:B------:R-:W-:Y:S02]  /*12250*/  F2FP.BF16.F32.PACK_AB R8, RZ, R8 ;  /* 0x00000008ff08723e */ /* 0x000fe400000010ff */
[----:B0-----:R-:W-:Y:S01]  /*12260*/  PRMT R11, R3, 0x7610, R11 ;  /* 0x00007610030b7816 */ /* 0x001fe2000000000b */
[-C--:B------:R-:W-:Y:S01]  /*12270*/  FMUL R3, R224, R2.reuse ;  /* 0x00000002e0037220 */ /* 0x080fe20000400000 */
[----:B------:R-:W-:Y:S02]  /*12280*/  F2FP.BF16.F32.PACK_AB R9, RZ, R9 ;  /* 0x00000009ff09723e */ /* 0x000fe400000010ff */
[----:B-1----:R-:W-:Y:S02]  /*12290*/  PRMT R12, R8, 0x7610, R12 ;  /* 0x00007610080c7816 */ /* 0x002fe4000000000c */
[----:B------:R-:W-:Y:S01]  /*122a0*/  F2FP.BF16.F32.PACK_AB R8, RZ, R3 ;  /* 0x00000003ff08723e */ /* 0x000fe200000010ff */
[----:B------:R-:W-:Y:S01]  /*122b0*/  FMUL R3, R223, R2 ;  /* 0x00000002df037220 */ /* 0x000fe20000400000 */
[----:B------:R-:W-:Y:S01]  /*122c0*/  PRMT R13, R9, 0x7610, R13 ;  /* 0x00007610090d7816 */ /* 0x000fe2000000000d */
[----:B------:R0:W-:Y:S01]  /*122d0*/  @P5 STG.E.U16 desc[UR36][R4.64+0xc2], R11 ;  /* 0x0000c20b04005986 */ /* 0x0001e2000c101524 */
[----:B------:R-:W-:-:S02]  /*122e0*/  ISETP.GT.AND P0, PT, R0, 0x68, P3 ;  /* 0x000000680000780c */ /* 0x000fc40001f04270 */
[----:B------:R-:W-:Y:S01]  /*122f0*/  F2FP.BF16.F32.PACK_AB R9, RZ, R3 ;  /* 0x00000003ff09723e */ /* 0x000fe200000010ff */
[----:B------:R1:W-:Y:S01]  /*12300*/  @P1 STG.E.U16 desc[UR36][R6.64+0xc0], R12 ;  /* 0x0000c00c06001986 */ /* 0x0003e2000c101524 */
[----:B------:R-:W-:-:S03]  /*12310*/  FMUL R3, R221, R2 ;  /* 0x00000002dd037220 */ /* 0x000fc60000400000 */
[----:B------:R-:W-:Y:S01]  /*12320*/  @P4 STG.E.U16 desc[UR36][R6.64+0xc2], R13 ;  /* 0x0000c20d06004986 */ /* 0x000fe2000c101524 */
[----:B------:R-:W-:Y:S02]  /*12330*/  ISETP.GT.AND P4, PT, R0, 0x69, P3 ;  /* 0x000000690000780c */ /* 0x000fe40001f84270 */
[----:B------:R-:W-:Y:S01]  /*12340*/  PRMT R14, R8, 0x7610, R14 ;  /* 0x00007610080e7816 */ /* 0x000fe2000000000e */
[-C--:B------:R-:W-:Y:S01]  /*12350*/  FMUL R8, R222, R2.reuse ;  /* 0x00000002de087220 */ /* 0x080fe20000400000 */
[----:B------:R-:W-:Y:S02]  /*12360*/  F2FP.BF16.F32.PACK_AB R3, RZ, R3 ;  /* 0x00000003ff03723e */ /* 0x000fe400000010ff */
[----:B------:R-:W-:Y:S01]  /*12370*/  ISETP.GT.AND P1, PT, R0, 0x68, P2 ;  /* 0x000000680000780c */ /* 0x000fe20001724270 */
[----:B------:R-:W-:Y:S01]  /*12380*/  @P0 STG.E.U16 desc[UR36][R4.64+0xd0], R14 ;  /* 0x0000d00e04000986 */ /* 0x000fe2000c101524 */
[----:B0-----:R-:W-:Y:S01]  /*12390*/  PRMT R11, R3, 0x7610, R11 ;  /* 0x00007610030b7816 */ /* 0x001fe2000000000b */
[----:B------:R-:W-:Y:S01]  /*123a0*/  FMUL R3, R219, R2 ;  /* 0x00000002db037220 */ /* 0x000fe20000400000 */
[----:B------:R-:W-:Y:S01]  /*123b0*/  F2FP.BF16.F32.PACK_AB R10, RZ, R8 ;  /* 0x00000008ff0a723e */ /* 0x000fe200000010ff */
[----:B------:R-:W-:Y:S01]  /*123c0*/  FMUL R8, R220, R2 ;  /* 0x00000002dc087220 */ /* 0x000fe20000400000 */
[C---:B------:R-:W-:Y:S01]  /*123d0*/  ISETP.GT.AND P0, PT, R0.reuse, 0x69, P2 ;  /* 0x000000690000780c */ /* 0x040fe20001704270 */
[----:B------:R0:W-:Y:S01]  /*123e0*/  @P4 STG.E.U16 desc[UR36][R4.64+0xd2], R9 ;  /* 0x0000d20904004986 */ /* 0x0001e2000c101524 */
[----:B------:R-:W-:-:S02]  /*123f0*/  ISETP.GT.AND P5, PT, R0, 0x70, P3 ;  /* 0x000000700000780c */ /* 0x000fc40001fa4270 */
[----:B------:R-:W-:-:S04]  /*12400*/  F2FP.BF16.F32.PACK_AB R8, RZ, R8 ;  /* 0x00000008ff08723e */ /* 0x000fc800000010ff */
[----:B-1----:R-:W-:Y:S02]  /*12410*/  PRMT R12, R8, 0x7610, R12 ;  /* 0x00007610080c7816 */ /* 0x002fe4000000000c */
[----:B0-----:R-:W-:Y:S01]  /*12420*/  F2FP.BF16.F32.PACK_AB R9, RZ, R3 ;  /* 0x00000003ff09723e */ /* 0x001fe200000010ff */
[-C--:B------:R-:W-:Y:S01]  /*12430*/  FMUL R3, R218, R2.reuse ;  /* 0x00000002da037220 */ /* 0x080fe20000400000 */
[----:B------:R-:W-:Y:S01]  /*12440*/  FMUL R8, R217, R2 ;  /* 0x00000002d9087220 */ /* 0x000fe20000400000 */
[----:B------:R0:W-:Y:S03]  /*12450*/  @P1 STG.E.U16 desc[UR36][R6.64+0xd0], R10 ;  /* 0x0000d00a06001986 */ /* 0x0001e6000c101524 */
[----:B------:R-:W-:Y:S01]  /*12460*/  F2FP.BF16.F32.PACK_AB R3, RZ, R3 ;  /* 0x00000003ff03723e */ /* 0x000fe200000010ff */
[----:B------:R1:W-:Y:S01]  /*12470*/  @P0 STG.E.U16 desc[UR36][R6.64+0xd2], R11 ;  /* 0x0000d20b06000986 */ /* 0x0003e2000c101524 */
[----:B------:R-:W-:-:S02]  /*12480*/  ISETP.GT.AND P1, PT, R0, 0x70, P2 ;  /* 0x000000700000780c */ /* 0x000fc40001724270 */
[----:B------:R-:W-:Y:S01]  /*12490*/  F2FP.BF16.F32.PACK_AB R8, RZ, R8 ;  /* 0x00000008ff08723e */ /* 0x000fe200000010ff */
[----:B------:R2:W-:Y:S01]  /*124a0*/  @P5 STG.E.U16 desc[UR36][R4.64+0xe0], R12 ;  /* 0x0000e00c04005986 */ /* 0x0005e2000c101524 */
[----:B0-----:R-:W-:Y:S01]  /*124b0*/  PRMT R10, R9, 0x7610, R10 ;  /* 0x00007610090a7816 */ /* 0x001fe2000000000a */
[-C--:B------:R-:W-:Y:S01]  /*124c0*/  FMUL R9, R216, R2.reuse ;  /* 0x00000002d8097220 */ /* 0x080fe20000400000 */
[----:B-1----:R-:W-:Y:S01]  /*124d0*/  PRMT R11, R3, 0x7610, R11 ;  /* 0x00007610030b7816 */ /* 0x002fe2000000000b */
[----:B------:R-:W-:-:S03]  /*124e0*/  FMUL R3, R215, R2 ;  /* 0x00000002d7037220 */ /* 0x000fc60000400000 */
[----:B------:R-:W-:Y:S02]  /*124f0*/  F2FP.BF16.F32.PACK_AB R9, RZ, R9 ;  /* 0x00000009ff09723e */ /* 0x000fe400000010ff */
[----:B--2---:R-:W-:Y:S02]  /*12500*/  PRMT R12, R8, 0x7610, R12 ;  /* 0x00007610080c7816 */ /* 0x004fe4000000000c */
[----:B------:R-:W-:Y:S01]  /*12510*/  F2FP.BF16.F32.PACK_AB R8, RZ, R3 ;  /* 0x00000003ff08723e */ /* 0x000fe200000010ff */
[----:B------:R-:W-:Y:S01]  /*12520*/  FMUL R3, R214, R2 ;  /* 0x00000002d6037220 */ /* 0x000fe20000400000 */
[C---:B------:R-:W-:Y:S02]  /*12530*/  ISETP.GT.AND P4, PT, R0.reuse, 0x71, P2 ;  /* 0x000000710000780c */ /* 0x040fe40001784270 */
[----:B------:R-:W-:Y:S01]  /*12540*/  ISETP.GT.AND P5, PT, R0, 0x78, P3 ;  /* 0x000000780000780c */ /* 0x000fe20001fa4270 */
[----:B------:R0:W-:Y:S01]  /*12550*/  @P6 STG.E.U16 desc[UR36][R4.64+0xe2], R10 ;  /* 0x0000e20a04006986 */ /* 0x0001e2000c101524 */
[----:B------:R-:W-:-:S02]  /*12560*/  PRMT R13, R9, 0x7610, R13 ;  /* 0x00007610090d7816 */ /* 0x000fc4000000000d */
[----:B------:R-:W-:Y:S01]  /*12570*/  F2FP.BF16.F32.PACK_AB R9, RZ, R3 ;  /* 0x00000003ff09723e */ /* 0x000fe200000010ff */
[----:B------:R1:W-:Y:S01]  /*12580*/  @P1 STG.E.U16 desc[UR36][R6.64+0xe0], R11 ;  /* 0x0000e00b06001986 */ /* 0x0003e2000c101524 */
[----:B------:R-:W-:Y:S01]  /*12590*/  ISETP.GT.AND P0, PT, R0, 0x79, P3 ;  /* 0x000000790000780c */ /* 0x000fe20001f04270 */
[-C--:B------:R-:W-:Y:S01]  /*125a0*/  FMUL R3, R212, R2.reuse ;  /* 0x00000002d4037220 */ /* 0x080fe20000400000 */
[----:B------:R-:W-:Y:S02]  /*125b0*/  ISETP.GT.AND P1, PT, R0, 0x78, P2 ;  /* 0x000000780000780c */ /* 0x000fe40001724270 */
[----:B------:R-:W-:Y:S01]  /*125c0*/  PRMT R14, R8, 0x7610, R14 ;  /* 0x00007610080e7816 */ /* 0x000fe2000000000e */
[----:B------:R-:W-:Y:S01]  /*125d0*/  FMUL R8, R213, R2 ;  /* 0x00000002d5087220 */ /* 0x000fe20000400000 */
[----:B------:R-:W-:Y:S01]  /*125e0*/  F2FP.BF16.F32.PACK_AB R3, RZ, R3 ;  /* 0x00000003ff03723e */ /* 0x000fe200000010ff */
[----:B------:R2:W-:Y:S01]  /*125f0*/  @P4 STG.E.U16 desc[UR36][R6.64+0xe2], R12 ;  /* 0x0000e20c06004986 */ /* 0x0005e2000c101524 */
[----:B------:R-:W-:-:S02]  /*12600*/  ISETP.GT.AND P4, PT, R0, 0x79, P2 ;  /* 0x000000790000780c */ /* 0x000fc40001784270 */
[----:B0-----:R-:W-:Y:S01]  /*12610*/  F2FP.BF16.F32.PACK_AB R10, RZ, R8 ;  /* 0x00000008ff0a723e */ /* 0x001fe200000010ff */
[----:B------:R-:W-:Y:S01]  /*12620*/  @P5 STG.E.U16 desc[UR36][R4.64+0xf0], R13 ;  /* 0x0000f00d04005986 */ /* 0x000fe2000c101524 */
[----:B-1----:R-:W-:Y:S01]  /*12630*/  PRMT R11, R3, 0x7610, R11 ;  /* 0x00007610030b7816 */ /* 0x002fe2000000000b */
[-C--:B------:R-:W-:Y:S01]  /*12640*/  FMUL R3, R210, R2.reuse ;  /* 0x00000002d2037220 */ /* 0x080fe20000400000 */
[----:B------:R-:W-:Y:S01]  /*12650*/  FMUL R8, R211, R2 ;  /* 0x00000002d3087220 */ /* 0x000fe20000400000 */
[C---:B------:R-:W-:Y:S01]  /*12660*/  ISETP.GT.AND P5, PT, R0.reuse, 0x80, P3 ;  /* 0x000000800000780c */ /* 0x040fe20001fa4270 */
[----:B------:R-:W-:Y:S01]  /*12670*/  @P0 STG.E.U16 desc[UR36][R4.64+0xf2], R14 ;  /* 0x0000f20e04000986 */ /* 0x000fe2000c101524 */
[----:B------:R-:W-:-:S03]  /*12680*/  ISETP.GT.AND P6, PT, R0, 0x81, P3 ;  /* 0x000000810000780c */ /* 0x000fc60001fc4270 */
[----:B------:R0:W-:Y:S01]  /*12690*/  @P1 STG.E.U16 desc[UR36][R6.64+0xf0], R9 ;  /* 0x0000f00906001986 */ /* 0x0001e2000c101524 */
[----:B------:R-:W-:-:S04]  /*126a0*/  F2FP.BF16.F32.PACK_AB R8, RZ, R8 ;  /* 0x00000008ff08723e */ /* 0x000fc800000010ff */
[----:B--2---:R-:W-:Y:S01]  /*126b0*/  PRMT R12, R8, 0x7610, R12 ;  /* 0x00007610080c7816 */ /* 0x004fe2000000000c */
[-C--:B------:R-:W-:Y:S01]  /*126c0*/  FMUL R8, R208, R2.reuse ;  /* 0x00000002d0087220 */ /* 0x080fe20000400000 */
[----:B0-----:R-:W-:Y:S01]  /*126d0*/  F2FP.BF16.F32.PACK_AB R9, RZ, R3 ;  /* 0x00000003ff09723e */ /* 0x001fe200000010ff */
[----:B------:R-:W-:Y:S01]  /*126e0*/  FMUL R3, R209, R2 ;  /* 0x00000002d1037220 */ /* 0x000fe20000400000 */
[----:B------:R0:W-:Y:S01]  /*126f0*/  @P4 STG.E.U16 desc[UR36][R6.64+0xf2], R10 ;  /* 0x0000f20a06004986 */ /* 0x0001e2000c101524 */
[----:B------:R-:W-:-:S03]  /*12700*/  ISETP.GT.AND P0, PT, R0, 0x80, P2 ;  /* 0x000000800000780c */ /* 0x000fc60001704270 */
[----:B------:R-:W-:Y:S01]  /*12710*/  F2FP.BF16.F32.PACK_AB R3, RZ, R3 ;  /* 0x00000003ff03723e */ /* 0x000fe200000010ff */
[----:B------:R1:W-:Y:S01]  /*12720*/  @P5 STG.E.U16 desc[UR36][R4.64+0x100], R11 ;  /* 0x0001000b04005986 */ /* 0x0003e2000c101524 */
[----:B------:R-:W-:Y:S02]  /*12730*/  ISETP.GT.AND P1, PT, R0, 0x81, P2 ;  /* 0x000000810000780c */ /* 0x000fe40001724270 */
[----:B------:R-:W-:Y:S01]  /*12740*/  F2FP.BF16.F32.PACK_AB R8, RZ, R8 ;  /* 0x00000008ff08723e */ /* 0x000fe200000010ff */
[----:B------:R2:W-:Y:S01]  /*12750*/  @P6 STG.E.U16 desc[UR36][R4.64+0x102], R12 ;  /* 0x0001020c04006986 */ /* 0x0005e2000c101524 */
[----:B0-----:R-:W-:Y:S01]  /*12760*/  PRMT R10, R9, 0x7610, R10 ;  /* 0x00007610090a7816 */ /* 0x001fe2000000000a */
[-C--:B------:R-:W-:Y:S01]  /*12770*/  FMUL R9, R207, R2.reuse ;  /* 0x00000002cf097220 */ /* 0x080fe20000400000 */
[----:B-1----:R-:W-:Y:S01]  /*12780*/  PRMT R11, R3, 0x7610, R11 ;  /* 0x00007610030b7816 */ /* 0x002fe2000000000b */
[----:B------:R-:W-:Y:S01]  /*12790*/  FMUL R3, R206, R2 ;  /* 0x00000002ce037220 */ /* 0x000fe20000400000 */
[----:B------:R-:W-:-:S02]  /*127a0*/  ISETP.GT.AND P4, PT, R0, 0x88, P3 ;  /* 0x000000880000780c */ /* 0x000fc40001f84270 */
[----:B--2---:R-:W-:Y:S02]  /*127b0*/  PRMT R12, R8, 0x7610, R12 ;  /* 0x00007610080c7816 */ /* 0x004fe4000000000c */
[----:B------:R-:W-:Y:S01]  /*127c0*/  F2FP.BF16.F32.PACK_AB R8, RZ, R3 ;  /* 0x00000003ff08723e */ /* 0x000fe200000010ff */
[-C--:B------:R-:W-:Y:S01]  /*127d0*/  FMUL R3, R205, R2.reuse ;  /* 0x00000002cd037220 */ /* 0x080fe20000400000 */
[----:B------:R-:W-:Y:S02]  /*127e0*/  F2FP.BF16.F32.PACK_AB R9, RZ, R9 ;  /* 0x00000009ff09723e */ /* 0x000fe400000010ff */
[C---:B------:R-:W-:Y:S01]  /*127f0*/  ISETP.GT.AND P5, PT, R0.reuse, 0x89, P3 ;  /* 0x000000890000780c */ /* 0x040fe20001fa4270 */
[----:B------:R0:W-:Y:S01]  /*12800*/  @P0 STG.E.U16 desc[UR36][R6.64+0x100], R10 ;  /* 0x0001000a06000986 */ /* 0x0001e2000c101524 */
[----:B------:R-:W-:Y:S02]  /*12810*/  PRMT R13, R9, 0x7610, R13 ;  /* 0x00007610090d7816 */ /* 0x000fe4000000000d */
[----:B------:R-:W-:Y:S01]  /*12820*/  F2FP.BF16.F32.PACK_AB R9, RZ, R3 ;  /* 0x00000003ff09723e */ /* 0x000fe200000010ff */
[----:B------:R1:W-:Y:S01]  /*12830*/  @P1 STG.E.U16 desc[UR36][R6.64+0x102], R11 ;  /* 0x0001020b06001986 */ /* 0x0003e2000c101524 */
[C---:B------:R-:W-:Y:S01]  /*12840*/  ISETP.GT.AND P0, PT, R0.reuse, 0x88, P2 ;  /* 0x000000880000780c */ /* 0x040fe20001704270 */
[----:B------:R-:W-:Y:S01]  /*12850*/  FMUL R3, R203, R2 ;  /* 0x00000002cb037220 */ /* 0x000fe20000400000 */
[----:B------:R-:W-:-:S02]  /*12860*/  ISETP.GT.AND P1, PT, R0, 0x89, P2 ;  /* 0x000000890000780c */ /* 0x000fc40001724270 */
[----:B------:R-:W-:Y:S01]  /*12870*/  PRMT R14, R8, 0x7610, R14 ;  /* 0x00007610080e7816 */ /* 0x000fe2000000000e */
[----:B------:R-:W-:Y:S01]  /*12880*/  FMUL R8, R204, R2 ;  /* 0x00000002cc087220 */ /* 0x000fe20000400000 */
[----:B------:R-:W-:Y:S01]  /*12890*/  F2FP.BF16.F32.PACK_AB R3, RZ, R3 ;  /* 0x00000003ff03723e */ /* 0x000fe200000010ff */
[----:B------:R2:W-:Y:S01]  /*128a0*/  @P4 STG.E.U16 desc[UR36][R4.64+0x110], R12 ;  /* 0x0001100c04004986 */ /* 0x0005e2000c101524 */
[----:B------:R-:W-:Y:S02]  /*128b0*/  ISETP.GT.AND P4, PT, R0, 0x90, P3 ;  /* 0x000000900000780c */ /* 0x000fe40001f84270 */
        /* <DEDUP_REMOVED lines=9> */
[----:B------:R-:W-:Y:S02]  /*12950*/  F2FP.BF16.F32.PACK_AB R8, RZ, R8 ;  /* 0x00000008ff08723e */ /* 0x000fe400000010ff */
[----:B------:R-:W-:Y:S01]  /*12960*/  ISETP.GT.AND P1, PT, R0, 0x91, P2 ;  /* 0x000000910000780c */ /* 0x000fe20001724270 */
[----:B------:R1:W-:Y:S01]  /*12970*/  @P4 STG.E.U16 desc[UR36][R4.64+0x120], R10 ;  /* 0x0001200a04004986 */ /* 0x0003e2000c101524 */
[----:B--2---:R-:W-:Y:S01]  /*12980*/  PRMT R12, R8, 0x7610, R12 ;  /* 0x00007610080c7816 */ /* 0x004fe2000000000c */
[-C--:B------:R-:W-:Y:S01]  /*12990*/  FMUL R8, R199, R2.reuse ;  /* 0x00000002c7087220 */ /* 0x080fe20000400000 */
[----:B0-----:R-:W-:Y:S01]  /*129a0*/  F2FP.BF16.F32.PACK_AB R9, RZ, R3 ;  /* 0x00000003ff09723e */ /* 0x001fe200000010ff */
[----:B------:R-:W-:Y:S01]  /*129b0*/  FMUL R3, R200, R2 ;  /* 0x00000002c8037220 */ /* 0x000fe20000400000 */
[----:B------:R-:W-:Y:S01]  /*129c0*/  ISETP.GT.AND P4, PT, R0, 0x98, P3 ;  /* 0x000000980000780c */ /* 0x000fe20001f84270 */
[----:B------:R0:W-:Y:S03]  /*129d0*/  @P5 STG.E.U16 desc[UR36][R4.64+0x122], R11 ;  /* 0x0001220b04005986 */ /* 0x0001e6000c101524 */
[----:B------:R-:W-:-:S02]  /*129e0*/  F2FP.BF16.F32.PACK_AB R3, RZ, R3 ;  /* 0x00000003ff03723e */ /* 0x000fc400000010ff */
[----:B-1----:R-:W-:Y:S01]  /*129f0*/  PRMT R10, R9, 0x7610, R10 ;  /* 0x00007610090a7816 */ /* 0x002fe2000000000a */
[----:B------:R-:W-:Y:S01]  /*12a00*/  FMUL R9, R198, R2 ;  /* 0x00000002c6097220 */ /* 0x000fe20000400000 */
[----:B------:R-:W-:Y:S01]  /*12a10*/  F2FP.BF16.F32.PACK_AB R8, RZ, R8 ;  /* 0x00000008ff08723e */ /* 0x000fe200000010ff */
[----:B------:R1:W-:Y:S01]  /*12a20*/  @P0 STG.E.U16 desc[UR36][R6.64+0x120], R12 ;  /* 0x0001200c06000986 */ /* 0x0003e2000c101524 */
[----:B0-----:R-:W-:Y:S01]  /*12a30*/  PRMT R11, R3, 0x7610, R11 ;  /* 0x00007610030b7816 */ /* 0x001fe2000000000b */
[----:B------:R-:W-:Y:S01]  /*12a40*/  FMUL R3, R197, R2 ;  /* 0x00000002c5037220 */ /* 0x000fe20000400000 */
[C---:B------:R-:W-:Y:S01]  /*12a50*/  ISETP.GT.AND P5, PT, R0.reuse, 0x99, P3 ;  /* 0x000000990000780c */ /* 0x040fe20001fa4270 */
[----:B------:R0:W-:Y:S01]  /*12a60*/  @P1 STG.E.U16 desc[UR36][R6.64+0x122], R10 ;  /* 0x0001220a06001986 */ /* 0x0001e2000c101524 */
[----:B------:R-:W-:Y:S02]  /*12a70*/  ISETP.GT.AND P1, PT, R0, 0x98, P2 ;  /* 0x000000980000780c */ /* 0x000fe40001724270 */
[----:B------:R-:W-:-:S02]  /*12a80*/  F2FP.BF16.F32.PACK_AB R9, RZ, R9 ;  /* 0x00000009ff09723e */ /* 0x000fc400000010ff */
[----:B-1----:R-:W-:Y:S02]  /*12a90*/  PRMT R12, R8, 0x7610, R12 ;  /* 0x00007610080c7816 */ /* 0x002fe4000000000c */
[----:B------:R-:W-:Y:S01]  /*12aa0*/  F2FP.BF16.F32.PACK_AB R8, RZ, R3 ;  /* 0x00000003ff08723e */ /* 0x000fe200000010ff */
[-C--:B------:R-:W-:Y:S01]  /*12ab0*/  FMUL R3, R196, R2.reuse ;  /* 0x00000002c4037220 */ /* 0x080fe20000400000 */
[C---:B------:R-:W-:Y:S01]  /*12ac0*/  ISETP.GT.AND P0, PT, R0.reuse, 0x99, P2 ;  /* 0x000000990000780c */ /* 0x040fe20001704270 */
[----:B------:R1:W-:Y:S01]  /*12ad0*/  @P4 STG.E.U16 desc[UR36][R4.64+0x130], R11 ;  /* 0x0001300b04004986 */ /* 0x0003e2000c101524 */
[----:B------:R-:W-:Y:S02]  /*12ae0*/  ISETP.GT.AND P4, PT, R0, 0xa0, P3 ;  /* 0x000000a00000780c */ /* 0x000fe40001f84270 */
[----:B------:R-:W-:Y:S02]  /*12af0*/  PRMT R13, R9, 0x7610, R13 ;  /* 0x00007610090d7816 */ /* 0x000fe4000000000d */
        /* <DEDUP_REMOVED lines=68> */
[----:B------:R-:W-:Y:S02]  /*12f40*/  ISETP.GT.AND P1, PT, R0, 0xb8, P2 ;  /* 0x000000b80000780c */ /* 0x000fe40001724270 */
[----:B------:R-:W-:Y:S02]  /*12f50*/  F2FP.BF16.F32.PACK_AB R8, RZ, R8 ;  /* 0x00000008ff08723e */ /* 0x000fe400000010ff */
[----:B0-----:R-:W-:Y:S01]  /*12f60*/  PRMT R10, R9, 0x7610, R10 ;  /* 0x00007610090a7816 */ /* 0x001fe2000000000a */
[-C--:B------:R-:W-:Y:S01]  /*12f70*/  FMUL R9, R180, R2.reuse ;  /* 0x00000002b4097220 */ /* 0x080fe20000400000 */
[----:B-1----:R-:W-:Y:S01]  /*12f80*/  PRMT R11, R3, 0x7610, R11 ;  /* 0x00007610030b7816 */ /* 0x002fe2000000000b */
[----:B------:R-:W-:Y:S01]  /*12f90*/  FMUL R3, R179, R2 ;  /* 0x00000002b3037220 */ /* 0x000fe20000400000 */
[----:B------:R0:W-:Y:S02]  /*12fa0*/  @P5 STG.E.U16 desc[UR36][R4.64+0x170], R12 ;  /* 0x0001700c04005986 */ /* 0x0001e4000c101524 */
[----:B------:R-:W-:-:S02]  /*12fb0*/  F2FP.BF16.F32.PACK_AB R9, RZ, R9 ;  /* 0x00000009ff09723e */ /* 0x000fc400000010ff */
[C---:B------:R-:W-:Y:S02]  /*12fc0*/  ISETP.GT.AND P4, PT, R0.reuse, 0xb9, P2 ;  /* 0x000000b90000780c */ /* 0x040fe40001784270 */
[----:B------:R-:W-:Y:S02]  /*12fd0*/  ISETP.GT.AND P5, PT, R0, 0xc0, P3 ;  /* 0x000000c00000780c */ /* 0x000fe40001fa4270 */
[----:B0-----:R-:W-:Y:S02]  /*12fe0*/  PRMT R12, R8, 0x7610, R12 ;  /* 0x00007610080c7816 */ /* 0x001fe4000000000c */
[----:B------:R-:W-:Y:S01]  /*12ff0*/  F2FP.BF16.F32.PACK_AB R8, RZ, R3 ;  /* 0x00000003ff08723e */ /* 0x000fe200000010ff */
[----:B------:R-:W-:Y:S01]  /*13000*/  FMUL R3, R178, R2 ;  /* 0x00000002b2037220 */ /* 0x000fe20000400000 */
[----:B------:R-:W-:Y:S01]  /*13010*/  PRMT R13, R9, 0x7610, R13 ;  /* 0x00007610090d7816 */ /* 0x000fe2000000000d */
[----:B------:R0:W-:Y:S01]  /*13020*/  @P6 STG.E.U16 desc[UR36][R4.64+0x172], R10 ;  /* 0x0001720a04006986 */ /* 0x0001e2000c101524 */
[----:B------:R-:W-:-:S02]  /*13030*/  ISETP.GT.AND P0, PT, R0, 0xc1, P3 ;  /* 0x000000c10000780c */ /* 0x000fc40001f04270 */
[----:B------:R-:W-:Y:S01]  /*13040*/  F2FP.BF16.F32.PACK_AB R9, RZ, R3 ;  /* 0x00000003ff09723e */ /* 0x000fe200000010ff */
[----:B------:R1:W-:Y:S01]  /*13050*/  @P1 STG.E.U16 desc[UR36][R6.64+0x170], R11 ;  /* 0x0001700b06001986 */ /* 0x0003e2000c101524 */
[-C--:B------:R-:W-:Y:S01]  /*13060*/  FMUL R3, R176, R2.reuse ;  /* 0x00000002b0037220 */ /* 0x080fe20000400000 */
[----:B------:R-:W-:Y:S02]  /*13070*/  ISETP.GT.AND P1, PT, R0, 0xc0, P2 ;  /* 0x000000c00000780c */ /* 0x000fe40001724270 */
        /* <DEDUP_REMOVED lines=40> */
[C---:B------:R-:W-:Y:S01]  /*13300*/  ISETP.GT.AND P0, PT, R0.reuse, 0xd0, P2 ;  /* 0x000000d00000780c */ /* 0x040fe20001704270 */
        /* <DEDUP_REMOVED lines=11> */
[----:B------:R-:W-:Y:S01]  /*133c0*/  ISETP.GT.AND P5, PT, R0, 0xd9, P3 ;  /* 0x000000d90000780c */ /* 0x000fe20001fa4270 */
[----:B------:R-:W-:Y:S01]  /*133d0*/  FMUL R8, R166, R2 ;  /* 0x00000002a6087220 */ /* 0x000fe20000400000 */
[----:B------:R-:W-:Y:S01]  /*133e0*/  @P0 STG.E.U16 desc[UR36][R6.64+0x1a0], R14 ;  /* 0x0001a00e06000986 */ /* 0x000fe2000c101524 */
[----:B------:R-:W-:-:S03]  /*133f0*/  ISETP.GT.AND P0, PT, R0, 0xd8, P2 ;  /* 0x000000d80000780c */ /* 0x000fc60001704270 */
[----:B------:R0:W-:Y:S01]  /*13400*/  @P1 STG.E.U16 desc[UR36][R6.64+0x1a2], R9 ;  /* 0x0001a20906001986 */ /* 0x0001e2000c101524 */
[----:B------:R-:W-:Y:S02]  /*13410*/  F2FP.BF16.F32.PACK_AB R8, RZ, R8 ;  /* 0x00000008ff08723e */ /* 0x000fe400000010ff */
[----:B------:R-:W-:Y:S02]  /*13420*/  ISETP.GT.AND P1, PT, R0, 0xd9, P2 ;  /* 0x000000d90000780c */ /* 0x000fe40001724270 */
        /* <DEDUP_REMOVED lines=16> */
[----:B------:R1:W-:Y:S01]  /*13530*/  @P1 STG.E.U16 desc[UR36][R6.64+0x1b2], R10 ;  /* 0x0001b20a06001986 */ /* 0x0003e2000c101524 */
[----:B------:R-:W-:Y:S02]  /*13540*/  ISETP.GT.AND P1, PT, R0, 0xe0, P2 ;  /* 0x000000e00000780c */ /* 0x000fe40001724270 */
[----:B0-----:R-:W-:Y:S02]  /*13550*/  PRMT R12, R8, 0x7610, R12 ;  /* 0x00007610080c7816 */ /* 0x001fe4000000000c */
[----:B------:R-:W-:Y:S01]  /*13560*/  F2FP.BF16.F32.PACK_AB R8, RZ, R3 ;  /* 0x00000003ff08723e */ /* 0x000fe200000010ff */
[-C--:B------:R-:W-:Y:S01]  /*13570*/  FMUL R3, R160, R2.reuse ;  /* 0x00000002a0037220 */ /* 0x080fe20000400000 */
[----:B------:R-:W-:Y:S01]  /*13580*/  ISETP.GT.AND P0, PT, R0, 0xe1, P2 ;  /* 0x000000e10000780c */ /* 0x000fe20001704270 */
[----:B------:R0:W-:Y:S01]  /*13590*/  @P4 STG.E.U16 desc[UR36][R4.64+0x1c0], R11 ;  /* 0x0001c00b04004986 */ /* 0x0001e2000c101524 */
[----:B-1----:R-:W-:Y:S02]  /*135a0*/  PRMT R10, R9, 0x7610, R10 ;  /* 0x00007610090a7816 */ /* 0x002fe4000000000a */
[----:B------:R-:W-:Y:S01]  /*135b0*/  PRMT R13, R8, 0x7610, R13 ;  /* 0x00007610080d7816 */ /* 0x000fe2000000000d */
[----:B------:R-:W-:Y:S01]  /*135c0*/  @P5 STG.E.U16 desc[UR36][R4.64+0x1c2], R12 ;  /* 0x0001c20c04005986 */ /* 0x000fe2000c101524 */
[----:B------:R-:W-:Y:S01]  /*135d0*/  FMUL R8, R159, R2 ;  /* 0x000000029f087220 */ /* 0x000fe20000400000 */
[----:B------:R-:W-:-:S02]  /*135e0*/  ISETP.GT.AND P4, PT, R0, 0xe8, P3 ;  /* 0x000000e80000780c */ /* 0x000fc40001f84270 */
[----:B------:R-:W-:Y:S01]  /*135f0*/  F2FP.BF16.F32.PACK_AB R9, RZ, R3 ;  /* 0x00000003ff09723e */ /* 0x000fe200000010ff */
[----:B------:R-:W-:Y:S01]  /*13600*/  FMUL R3, R158, R2 ;  /* 0x000000029e037220 */ /* 0x000fe20000400000 */
[C---:B------:R-:W-:Y:S02]  /*13610*/  ISETP.GT.AND P5, PT, R0.reuse, 0xe9, P3 ;  /* 0x000000e90000780c */ /* 0x040fe40001fa4270 */
[----:B------:R-:W-:Y:S02]  /*13620*/  ISETP.GT.AND P6, PT, R0, 0xe8, P2 ;  /* 0x000000e80000780c */ /* 0x000fe400017c4270 */
[----:B------:R-:W-:Y:S01]  /*13630*/  F2FP.BF16.F32.PACK_AB R8, RZ, R8 ;  /* 0x00000008ff08723e */ /* 0x000fe200000010ff */
[----:B------:R1:W-:Y:S01]  /*13640*/  @P1 STG.E.U16 desc[UR36][R6.64+0x1c0], R10 ;  /* 0x0001c00a06001986 */ /* 0x0003e2000c101524 */
[----:B------:R-:W-:Y:S02]  /*13650*/  F2FP.BF16.F32.PACK_AB R3, RZ, R3 ;  /* 0x00000003ff03723e */ /* 0x000fe400000010ff */
[----:B0-----:R-:W-:-:S02]  /*13660*/  PRMT R11, R8, 0x7610, R11 ;  /* 0x00007610080b7816 */ /* 0x001fc4000000000b */
[----:B------:R-:W-:Y:S01]  /*13670*/  PRMT R18, R3, 0x7610, R18 ;  /* 0x0000761003127816 */ /* 0x000fe20000000012 */
[----:B------:R0:W-:Y:S01]  /*13680*/  @P0 STG.E.U16 desc[UR36][R6.64+0x1c2], R13 ;  /* 0x0001c20d06000986 */ /* 0x0001e2000c101524 */
[----:B-1----:R-:W-:Y:S01]  /*13690*/  PRMT R10, R9, 0x7610, R10 ;  /* 0x00007610090a7816 */ /* 0x002fe2000000000a */
[----:B------:R-:W-:-:S04]  /*136a0*/  FMUL R3, R157, R2 ;  /* 0x000000029d037220 */ /* 0x000fc80000400000 */
[----:B------:R-:W-:Y:S01]  /*136b0*/  @P4 STG.E.U16 desc[UR36][R4.64+0x1d0], R10 ;  /* 0x0001d00a04004986 */ /* 0x000fe2000c101524 */
[----:B------:R-:W-:-:S03]  /*136c0*/  ISETP.GT.AND P4, PT, R0, 0xe9, P2 ;  /* 0x000000e90000780c */ /* 0x000fc60001784270 */
[----:B------:R1:W-:Y:S01]  /*136d0*/  @P5 STG.E.U16 desc[UR36][R4.64+0x1d2], R11 ;  /* 0x0001d20b04005986 */ /* 0x0003e2000c101524 */
[----:B------:R-:W-:-:S03]  /*136e0*/  ISETP.GT.AND P5, PT, R0, 0xf0, P3 ;  /* 0x000000f00000780c */ /* 0x000fc60001fa4270 */
[----:B------:R-:W-:Y:S01]  /*136f0*/  @P6 STG.E.U16 desc[UR36][R6.64+0x1d0], R18 ;  /* 0x0001d01206006986 */ /* 0x000fe2000c101524 */
[----:B------:R-:W-:Y:S01]  /*13700*/  ISETP.GT.AND P6, PT, R0, 0xf1, P3 ;  /* 0x000000f10000780c */ /* 0x000fe20001fc4270 */
[-C--:B------:R-:W-:Y:S01]  /*13710*/  FMUL R8, R156, R2.reuse ;  /* 0x000000029c087220 */ /* 0x080fe20000400000 */
[----:B------:R-:W-:Y:S01]  /*13720*/  FMUL R9, R155, R2 ;  /* 0x000000029b097220 */ /* 0x000fe20000400000 */
[----:B0-----:R-:W-:-:S03]  /*13730*/  F2FP.BF16.F32.PACK_AB R13, RZ, R3 ;  /* 0x00000003ff0d723e */ /* 0x001fc600000010ff */
[----:B------:R-:W-:Y:S02]  /*13740*/  F2FP.BF16.F32.PACK_AB R14, RZ, R8 ;  /* 0x00000008ff0e723e */ /* 0x000fe400000010ff */
[----:B------:R-:W-:Y:S01]  /*13750*/  F2FP.BF16.F32.PACK_AB R15, RZ, R9 ;  /* 0x00000009ff0f723e */ /* 0x000fe200000010ff */
[----:B------:R-:W-:Y:S01]  /*13760*/  @P4 STG.E.U16 desc[UR36][R6.64+0x1d2], R13 ;  /* 0x0001d20d06004986 */ /* 0x000fe2000c101524 */
[----:B------:R-:W-:-:S03]  /*13770*/  ISETP.GT.AND P4, PT, R0, 0xf1, P2 ;  /* 0x000000f10000780c */ /* 0x000fc60001784270 */
[----:B------:R-:W-:Y:S04]  /*13780*/  @P5 STG.E.U16 desc[UR36][R4.64+0x1e0], R14 ;  /* 0x0001e00e04005986 */ /* 0x000fe8000c101524 */
[----:B------:R-:W-:Y:S01]  /*13790*/  @P6 STG.E.U16 desc[UR36][R4.64+0x1e2], R15 ;  /* 0x0001e20f04006986 */ /* 0x000fe2000c101524 */
[----:B------:R-:W-:Y:S01]  /*137a0*/  ISETP.GT.AND P6, PT, R0, 0xf0, P2 ;  /* 0x000000f00000780c */ /* 0x000fe200017c4270 */
[-C--:B-1----:R-:W-:Y:S01]  /*137b0*/  FMUL R11, R154, R2.reuse ;  /* 0x000000029a0b7220 */ /* 0x082fe20000400000 */
[----:B------:R-:W-:-:S04]  /*137c0*/  FMUL R12, R23, R2 ;  /* 0x00000002170c7220 */ /* 0x000fc80000400000 */
[----:B------:R-:W-:Y:S02]  /*137d0*/  F2FP.BF16.F32.PACK_AB R11, RZ, R11 ;  /* 0x0000000bff0b723e */ /* 0x000fe400000010ff */
[----:B------:R-:W-:Y:S02]  /*137e0*/  F2FP.BF16.F32.PACK_AB R12, RZ, R12 ;  /* 0x0000000cff0c723e */ /* 0x000fe400000010ff */
[C---:B------:R-:W-:Y:S02]  /*137f0*/  ISETP.GT.AND P5, PT, R0.reuse, 0xf8, P3 ;  /* 0x000000f80000780c */ /* 0x040fe40001fa4270 */
[----:B------:R-:W-:Y:S01]  /*13800*/  ISETP.GT.AND P3, PT, R0, 0xf9, P3 ;  /* 0x000000f90000780c */ /* 0x000fe20001f64270 */
[----:B------:R-:W-:Y:S01]  /*13810*/  @P6 STG.E.U16 desc[UR36][R6.64+0x1e0], R11 ;  /* 0x0001e00b06006986 */ /* 0x000fe2000c101524 */
[----:B------:R-:W-:-:S03]  /*13820*/  FMUL R10, R22, R2 ;  /* 0x00000002160a7220 */ /* 0x000fc60000400000 */
[----:B------:R0:W-:Y:S01]  /*13830*/  @P4 STG.E.U16 desc[UR36][R6.64+0x1e2], R12 ;  /* 0x0001e20c06004986 */ /* 0x0001e2000c101524 */
[----:B------:R-:W-:Y:S01]  /*13840*/  ISETP.GT.AND P4, PT, R0, 0xf8, P2 ;  /* 0x000000f80000780c */ /* 0x000fe20001784270 */
[-C--:B------:R-:W-:Y:S01]  /*13850*/  FMUL R9, R21, R2.reuse ;  /* 0x0000000215097220 */ /* 0x080fe20000400000 */
[-C--:B------:R-:W-:Y:S01]  /*13860*/  FMUL R8, R19, R2.reuse ;  /* 0x0000000213087220 */ /* 0x080fe20000400000 */
[----:B------:R-:W-:Y:S01]  /*13870*/  FMUL R3, R20, R2 ;  /* 0x0000000214037220 */ /* 0x000fe20000400000 */
[----:B------:R-:W-:Y:S02]  /*13880*/  F2FP.BF16.F32.PACK_AB R10, RZ, R10 ;  /* 0x0000000aff0a723e */ /* 0x000fe400000010ff */
[----:B------:R-:W-:Y:S02]  /*13890*/  ISETP.GT.AND P2, PT, R0, 0xf9, P2 ;  /* 0x000000f90000780c */ /* 0x000fe40001744270 */
[----:B------:R-:W-:Y:S02]  /*138a0*/  F2FP.BF16.F32.PACK_AB R9, RZ, R9 ;  /* 0x00000009ff09723e */ /* 0x000fe400000010ff */
[----:B------:R-:W-:-:S02]  /*138b0*/  F2FP.BF16.F32.PACK_AB R8, RZ, R8 ;  /* 0x00000008ff08723e */ /* 0x000fc400000010ff */
[----:B------:R-:W-:Y:S01]  /*138c0*/  F2FP.BF16.F32.PACK_AB R3, RZ, R3 ;  /* 0x00000003ff03723e */ /* 0x000fe200000010ff */
[----:B------:R-:W-:Y:S01]  /*138d0*/  @P5 STG.E.U16 desc[UR36][R4.64+0x1f0], R10 ;  /* 0x0001f00a04005986 */ /* 0x000fe2000c101524 */
[----:B0-----:R-:W-:Y:S01]  /*138e0*/  PRMT R12, R8, 0x7610, R12 ;  /* 0x00007610080c7816 */ /* 0x001fe2000000000c */
[----:B------:R-:W-:Y:S01]  /*138f0*/  @P4 IMAD.MOV.U32 R8, RZ, RZ, R6 ;  /* 0x000000ffff084224 */ /* 0x000fe200078e0006 */
[----:B------:R-:W-:Y:S01]  /*13900*/  PRMT R11, R3, 0x7610, R11 ;  /* 0x00007610030b7816 */ /* 0x000fe2000000000b */
[----:B------:R0:W-:Y:S01]  /*13910*/  @P3 STG.E.U16 desc[UR36][R4.64+0x1f2], R9 ;  /* 0x0001f20904003986 */ /* 0x0001e2000c101524 */
[----:B------:R-:W-:Y:S01]  /*13920*/  USHF.L.U32 UR12, UR8, 0x8, URZ ;  /* 0x00000008080c7899 */ /* 0x000fe2000800063f */
[----:B------:R-:W-:Y:S01]  /*13930*/  ISETP.GT.AND P1, PT, R153, 0x80, PT ;  /* 0x000000809900780c */ /* 0x000fe20003f24270 */
[----:B------:R-:W-:Y:S01]  /*13940*/  USHF.L.U64.HI UR11, UR8, 0x8, UR9 ;  /* 0x00000008080b7899 */ /* 0x000fe20008010209 */
[----:B0-----:R-:W-:-:S03]  /*13950*/  @P4 MOV R9, R7 ;  /* 0x0000000700094202 */ /* 0x001fc60000000f00 */
[----:B------:R-:W-:Y:S02]  /*13960*/  IMAD.U32 R3, RZ, RZ, UR12 ;  /* 0x0000000cff037e24 */ /* 0x000fe4000f8e00ff */
[----:B------:R0:W-:Y:S01]  /*13970*/  @P4 STG.E.U16 desc[UR36][R8.64+0x1f0], R11 ;  /* 0x0001f00b08004986 */ /* 0x0001e2000c101524 */
[C---:B------:R-:W-:Y:S02]  /*13980*/  ISETP.GT.AND P3, PT, R0.reuse, RZ, P1 ;  /* 0x000000ff0000720c */ /* 0x040fe40000f64270 */
[----:B------:R-:W-:Y:S01]  /*13990*/  ISETP.GT.AND P4, PT, R0, 0x1, P1 ;  /* 0x000000010000780c */ /* 0x000fe20000f84270 */
[-C--:B------:R-:W-:Y:S01]  /*139a0*/  FMUL R24, R24, R2.reuse ;  /* 0x0000000218187220 */ /* 0x080fe20000400000 */
[----:B------:R-:W-:Y:S01]  /*139b0*/  FMUL R25, R25, R2 ;  /* 0x0000000219197220 */ /* 0x000fe20000400000 */
[----:B0-----:R-:W-:Y:S02]  /*139c0*/  @P2 IMAD.MOV.U32 R8, RZ, RZ, R6 ;  /* 0x000000ffff082224 */ /* 0x001fe400078e0006 */
[----:B------:R-:W-:-:S02]  /*139d0*/  @P2 IMAD.MOV.U32 R9, RZ, RZ, R7 ;  /* 0x000000ffff092224 */ /* 0x000fc400078e0007 */
[----:B------:R-:W-:-:S03]  /*139e0*/  IMAD.U32 R7, RZ, RZ, UR11 ;  /* 0x0000000bff077e24 */ /* 0x000fc6000f8e00ff */
[----:B------:R0:W-:Y:S01]  /*139f0*/  @P2 STG.E.U16 desc[UR36][R8.64+0x1f2], R12 ;  /* 0x0001f20c08002986 */ /* 0x0001e2000c101524 */
[C---:B------:R-:W-:Y:S02]  /*13a00*/  IADD3 R6, P2, P6, R4.reuse, UR5, R3 ;  /* 0x0000000504067c10 */ /* 0x040fe4000fe5e003 */
[----:B------:R-:W-:Y:S02]  /*13a10*/  IADD3 R4, P5, R4, UR12, RZ ;  /* 0x0000000c04047c10 */ /* 0x000fe4000ffbe0ff */
[----:B------:R-:W-:Y:S02]  /*13a20*/  IADD3.X R7, R5, UR4, R7, P2, P6 ;  /* 0x0000000405077c10 */ /* 0x000fe400097ec407 */
[----:B------:R-:W-:Y:S02]  /*13a30*/  ISETP.GT.AND P0, PT, R153, 0x88, PT ;  /* 0x000000889900780c */ /* 0x000fe40003f04270 */
[----:B------:R-:W-:Y:S02]  /*13a40*/  F2FP.BF16.F32.PACK_AB R24, RZ, R24 ;  /* 0x00000018ff18723e */ /* 0x000fe400000010ff */
[----:B------:R-:W-:-:S02]  /*13a50*/  IADD3.X R5, R5, UR11, RZ, P5, !PT ;  /* 0x0000000b05057c10 */ /* 0x000fc4000affe4ff */
[----:B------:R-:W-:Y:S02]  /*13a60*/  F2FP.BF16.F32.PACK_AB R25, RZ, R25 ;  /* 0x00000019ff19723e */ /* 0x000fe400000010ff */
[C---:B------:R-:W-:Y:S01]  /*13a70*/  ISETP.GT.AND P2, PT, R0.reuse, RZ, P0 ;  /* 0x000000ff0000720c */ /* 0x040fe20000744270 */
[----:B------:R-:W-:Y:S01]  /*13a80*/  @P3 STG.E.U16 desc[UR36][R4.64], R24 ;  /* 0x0000001804003986 */ /* 0x000fe2000c101524 */
[----:B------:R-:W-:Y:S01]  /*13a90*/  ISETP.GT.AND P3, PT, R0, 0x1, P0 ;  /* 0x000000010000780c */ /* 0x000fe20000764270 */
[-C--:B------:R-:W-:Y:S02]  /*13aa0*/  FMUL R26, R26, R2.reuse ;  /* 0x000000021a1a7220 */ /* 0x080fe40000400000 */
[----:B------:R-:W-:Y:S01]  /*13ab0*/  @P4 STG.E.U16 desc[UR36][R4.64+0x2], R25 ;  /* 0x0000021904004986 */ /* 0x000fe2000c101524 */
[----:B------:R-:W-:Y:S01]  /*13ac0*/  ISETP.GT.AND P4, PT, R0, 0x8, P1 ;  /* 0x000000080000780c */ /* 0x000fe20000f84270 */
[-C--:B------:R-:W-:Y:S01]  /*13ad0*/  FMUL R27, R27, R2.reuse ;  /* 0x000000021b1b7220 */ /* 0x080fe20000400000 */
[----:B0-----:R-:W-:Y:S01]  /*13ae0*/  IADD3 R8, P5, R4, UR5, RZ ;  /* 0x0000000504087c10 */ /* 0x001fe2000ffbe0ff */
[----:B------:R-:W-:Y:S01]  /*13af0*/  FMUL R28, R28, R2 ;  /* 0x000000021c1c7220 */ /* 0x000fe20000400000 */
[----:B------:R-:W-:-:S02]  /*13b00*/  F2FP.BF16.F32.PACK_AB R26, RZ, R26 ;  /* 0x0000001aff1a723e */ /* 0x000fc400000010ff */
[----:B------:R-:W-:Y:S02]  /*13b10*/  IADD3.X R9, R5, UR4, RZ, P5, !PT ;  /* 0x0000000405097c10 */ /* 0x000fe4000affe4ff */
[----:B------:R-:W-:Y:S02]  /*13b20*/  F2FP.BF16.F32.PACK_AB R27, RZ, R27 ;  /* 0x0000001bff1b723e */ /* 0x000fe400000010ff */
[----:B------:R-:W-:Y:S01]  /*13b30*/  F2FP.BF16.F32.PACK_AB R28, RZ, R28 ;  /* 0x0000001cff1c723e */ /* 0x000fe200000010ff */
[----:B------:R-:W-:Y:S01]  /*13b40*/  @P2 STG.E.U16 desc[UR36][R8.64], R26 ;  /* 0x0000001a08002986 */ /* 0x000fe2000c101524 */
[C---:B------:R-:W-:Y:S02]  /*13b50*/  ISETP.GT.AND P5, PT, R0.reuse, 0x9, P1 ;  /* 0x000000090000780c */ /* 0x040fe40000fa4270 */
[C---:B------:R-:W-:Y:S01]  /*13b60*/  ISETP.GT.AND P2, PT, R0.reuse, 0x8, P0 ;  /* 0x000000080000780c */ /* 0x040fe20000744270 */
[----:B------:R-:W-:Y:S01]  /*13b70*/  @P3 STG.E.U16 desc[UR36][R8.64+0x2], R27 ;  /* 0x0000021b08003986 */ /* 0x000fe2000c101524 */
[-C--:B------:R-:W-:Y:S01]  /*13b80*/  FMUL R29, R29, R2.reuse ;  /* 0x000000021d1d7220 */ /* 0x080fe20000400000 */
[----:B------:R-:W-:Y:S01]  /*13b90*/  ISETP.GT.AND P3, PT, R0, 0x9, P0 ;  /* 0x000000090000780c */ /* 0x000fe20000764270 */
[-C--:B------:R-:W-:Y:S01]  /*13ba0*/  FMUL R30, R30, R2.reuse ;  /* 0x000000021e1e7220 */ /* 0x080fe20000400000 */
[----:B------:R-:W-:Y:S01]  /*13bb0*/  @P4 STG.E.U16 desc[UR36][R4.64+0x10], R28 ;  /* 0x0000101c04004986 */ /* 0x000fe2000c101524 */
[----:B------:R-:W-:Y:S01]  /*13bc0*/  ISETP.GT.AND P4, PT, R0, 0x10, P1 ;  /* 0x000000100000780c */ /* 0x000fe20000f84270 */
[-C--:B------:R-:W-:Y:S01]  /*13bd0*/  FMUL R31, R31, R2.reuse ;  /* 0x000000021f1f7220 */ /* 0x080fe20000400000 */
[----:B------:R-:W-:Y:S01]  /*13be0*/  IADD3 R10, P6, R4, UR5, RZ ;  /* 0x00000005040a7c10 */ /* 0x000fe2000ffde0ff */
[----:B------:R-:W-:Y:S01]  /*13bf0*/  FMUL R32, R32, R2 ;  /* 0x0000000220207220 */ /* 0x000fe20000400000 */
[----:B------:R-:W-:-:S02]  /*13c00*/  F2FP.BF16.F32.PACK_AB R29, RZ, R29 ;  /* 0x0000001dff1d723e */ /* 0x000fc400000010ff */
[----:B------:R-:W-:Y:S02]  /*13c10*/  F2FP.BF16.F32.PACK_AB R30, RZ, R30 ;  /* 0x0000001eff1e723e */ /* 0x000fe400000010ff */
[----:B------:R-:W-:Y:S02]  /*13c20*/  IADD3.X R11, R5, UR4, RZ, P6, !PT ;  /* 0x00000004050b7c10 */ /* 0x000fe4000b7fe4ff */
[----:B------:R-:W-:Y:S01]  /*13c30*/  F2FP.BF16.F32.PACK_AB R31, RZ, R31 ;  /* 0x0000001fff1f723e */ /* 0x000fe200000010ff */
[----:B------:R-:W-:Y:S01]  /*13c40*/  @P5 STG.E.U16 desc[UR36][R4.64+0x12], R29 ;  /* 0x0000121d04005986 */ /* 0x000fe2000c101524 */
[----:B------:R-:W-:Y:S02]  /*13c50*/  F2FP.BF16.F32.PACK_AB R32, RZ, R32 ;  /* 0x00000020ff20723e */ /* 0x000fe400000010ff */
[C---:B------:R-:W-:Y:S01]  /*13c60*/  ISETP.GT.AND P5, PT, R0.reuse, 0x11, P1 ;  /* 0x000000110000780c */ /* 0x040fe20000fa4270 */
[----:B------:R-:W-:Y:S01]  /*13c70*/  @P2 STG.E.U16 desc[UR36][R10.64+0x10], R30 ;  /* 0x0000101e0a002986 */ /* 0x000fe2000c101524 */
[----:B------:R-:W-:Y:S01]  /*13c80*/  ISETP.GT.AND P2, PT, R0, 0x10, P0 ;  /* 0x000000100000780c */ /* 0x000fe20000744270 */
[----:B------:R-:W-:-:S02]  /*13c90*/  FMUL R33, R33, R2 ;  /* 0x0000000221217220 */ /* 0x000fc40000400000 */
[----:B------:R-:W-:Y:S01]  /*13ca0*/  @P3 STG.E.U16 desc[UR36][R6.64+0x12], R31 ;  /* 0x0000121f06003986 */ /* 0x000fe2000c101524 */
[----:B------:R-:W-:Y:S01]  /*13cb0*/  ISETP.GT.AND P3, PT, R0, 0x11, P0 ;  /* 0x000000110000780c */ /* 0x000fe20000764270 */
[-C--:B------:R-:W-:Y:S02]  /*13cc0*/  FMUL R34, R34, R2.reuse ;  /* 0x0000000222227220 */ /* 0x080fe40000400000 */
[----:B------:R-:W-:Y:S01]  /*13cd0*/  @P4 STG.E.U16 desc[UR36][R4.64+0x20], R32 ;  /* 0x0000202004004986 */ /* 0x000fe2000c101524 */
[----:B------:R-:W-:Y:S01]  /*13ce0*/  ISETP.GT.AND P4, PT, R0, 0x18, P1 ;  /* 0x000000180000780c */ /* 0x000fe20000f84270 */
[-C--:B------:R-:W-:Y:S01]  /*13cf0*/  FMUL R35, R35, R2.reuse ;  /* 0x0000000223237220 */ /* 0x080fe20000400000 */
[----:B------:R-:W-:Y:S01]  /*13d00*/  FMUL R36, R36, R2 ;  /* 0x0000000224247220 */ /* 0x000fe20000400000 */
[----:B------:R-:W-:Y:S02]  /*13d10*/  F2FP.BF16.F32.PACK_AB R33, RZ, R33 ;  /* 0x00000021ff21723e */ /* 0x000fe400000010ff */
[----:B------:R-:W-:-:S02]  /*13d20*/  F2FP.BF16.F32.PACK_AB R34, RZ, R34 ;  /* 0x00000022ff22723e */ /* 0x000fc400000010ff */
[----:B------:R-:W-:Y:S01]  /*13d30*/  F2FP.BF16.F32.PACK_AB R35, RZ, R35 ;  /* 0x00000023ff23723e */ /* 0x000fe200000010ff */
[----:B------:R-:W-:Y:S01]  /*13d40*/  @P5 STG.E.U16 desc[UR36][R4.64+0x22], R33 ;  /* 0x0000222104005986 */ /* 0x000fe2000c101524 */
[----:B------:R-:W-:Y:S02]  /*13d50*/  F2FP.BF16.F32.PACK_AB R36, RZ, R36 ;  /* 0x00000024ff24723e */ /* 0x000fe400000010ff */
[C---:B------:R-:W-:Y:S01]  /*13d60*/  ISETP.GT.AND P5, PT, R0.reuse, 0x19, P1 ;  /* 0x000000190000780c */ /* 0x040fe20000fa4270 */
[----:B------:R-:W-:Y:S01]  /*13d70*/  @P2 STG.E.U16 desc[UR36][R6.64+0x20], R34 ;  /* 0x0000202206002986 */ /* 0x000fe2000c101524 */
[C---:B------:R-:W-:Y:S01]  /*13d80*/  ISETP.GT.AND P2, PT, R0.reuse, 0x18, P0 ;  /* 0x000000180000780c */ /* 0x040fe20000744270 */
[-C--:B------:R-:W-:Y:S02]  /*13d90*/  FMUL R37, R37, R2.reuse ;  /* 0x0000000225257220 */ /* 0x080fe40000400000 */
[----:B------:R-:W-:Y:S01]  /*13da0*/  @P3 STG.E.U16 desc[UR36][R6.64+0x22], R35 ;  /* 0x0000222306003986 */ /* 0x000fe2000c101524 */
[----:B------:R-:W-:Y:S01]  /*13db0*/  ISETP.GT.AND P3, PT, R0, 0x19, P0 ;  /* 0x000000190000780c */ /* 0x000fe20000764270 */
[----:B------:R-:W-:-:S02]  /*13dc0*/  FMUL R38, R38, R2 ;  /* 0x0000000226267220 */ /* 0x000fc40000400000 */
[----:B------:R-:W-:Y:S01]  /*13dd0*/  @P4 STG.E.U16 desc[UR36][R4.64+0x30], R36 ;  /* 0x0000302404004986 */ /* 0x000fe2000c101524 */
[----:B------:R-:W-:Y:S01]  /*13de0*/  ISETP.GT.AND P4, PT, R0, 0x20, P1 ;  /* 0x000000200000780c */ /* 0x000fe20000f84270 */
[-C--:B------:R-:W-:Y:S01]  /*13df0*/  FMUL R39, R39, R2.reuse ;  /* 0x0000000227277220 */ /* 0x080fe20000400000 */
[----:B------:R-:W-:Y:S01]  /*13e00*/  FMUL R40, R40, R2 ;  /* 0x0000000228287220 */ /* 0x000fe20000400000 */
[----:B------:R-:W-:Y:S02]  /*13e10*/  F2FP.BF16.F32.PACK_AB R37, RZ, R37 ;  /* 0x00000025ff25723e */ /* 0x000fe400000010ff */
[----:B------:R-:W-:Y:S02]  /*13e20*/  F2FP.BF16.F32.PACK_AB R38, RZ, R38 ;  /* 0x00000026ff26723e */ /* 0x000fe400000010ff */
[----:B------:R-:W-:Y:S01]  /*13e30*/  F2FP.BF16.F32.PACK_AB R39, RZ, R39 ;  /* 0x00000027ff27723e */ /* 0x000fe200000010ff */
[----:B------:R-:W-:Y:S01]  /*13e40*/  @P5 STG.E.U16 desc[UR36][R4.64+0x32], R37 ;  /* 0x0000322504005986 */ /* 0x000fe2000c101524 */
[----:B------:R-:W-:-:S02]  /*13e50*/  F2FP.BF16.F32.PACK_AB R40, RZ, R40 ;  /* 0x00000028ff28723e */ /* 0x000fc400000010ff */
[C---:B------:R-:W-:Y:S01]  /*13e60*/  ISETP.GT.AND P5, PT, R0.reuse, 0x21, P1 ;  /* 0x000000210000780c */ /* 0x040fe20000fa4270 */
[----:B------:R-:W-:Y:S01]  /*13e70*/  @P2 STG.E.U16 desc[UR36][R6.64+0x30], R38 ;  /* 0x0000302606002986 */ /* 0x000fe2000c101524 */
[C---:B------:R-:W-:Y:S01]  /*13e80*/  ISETP.GT.AND P2, PT, R0.reuse, 0x20, P0 ;  /* 0x000000200000780c */ /* 0x040fe20000744270 */
[-C--:B------:R-:W-:Y:S02]  /*13e90*/  FMUL R41, R41, R2.reuse ;  /* 0x0000000229297220 */ /* 0x080fe40000400000 */
[----:B------:R-:W-:Y:S01]  /*13ea0*/  @P3 STG.E.U16 desc[UR36][R6.64+0x32], R39 ;  /* 0x0000322706003986 */ /* 0x000fe2000c101524 */
[----:B------:R-:W-:Y:S01]  /*13eb0*/  ISETP.GT.AND P3, PT, R0, 0x21, P0 ;  /* 0x000000210000780c */ /* 0x000fe20000764270 */
[-C--:B------:R-:W-:Y:S02]  /*13ec0*/  FMUL R42, R42, R2.reuse ;  /* 0x000000022a2a7220 */ /* 0x080fe40000400000 */
[----:B------:R-:W-:Y:S01]  /*13ed0*/  @P4 STG.E.U16 desc[UR36][R4.64+0x40], R40 ;  /* 0x0000402804004986 */ /* 0x000fe2000c101524 */
[----:B------:R-:W-:Y:S01]  /*13ee0*/  ISETP.GT.AND P4, PT, R0, 0x28, P1 ;  /* 0x000000280000780c */ /* 0x000fe20000f84270 */
[-C--:B------:R-:W-:Y:S01]  /*13ef0*/  FMUL R43, R43, R2.reuse ;  /* 0x000000022b2b7220 */ /* 0x080fe20000400000 */
[----:B------:R-:W-:Y:S01]  /*13f00*/  FMUL R44, R44, R2 ;  /* 0x000000022c2c7220 */ /* 0x000fe20000400000 */
[----:B------:R-:W-:-:S02]  /*13f10*/  F2FP.BF16.F32.PACK_AB R41, RZ, R41 ;  /* 0x00000029ff29723e */ /* 0x000fc400000010ff */
[----:B------:R-:W-:Y:S02]  /*13f20*/  F2FP.BF16.F32.PACK_AB R42, RZ, R42 ;  /* 0x0000002aff2a723e */ /* 0x000fe400000010ff */
        /* <DEDUP_REMOVED lines=357> */
[----:B------:R-:W-:Y:S01]  /*15580*/  ISETP.GT.AND P2, PT, R0, 0xd8, P0 ;  /* 0x000000d80000780c */ /* 0x000fe20000744270 */
[-C--:B------:R-:W-:Y:S02]  /*15590*/  FMUL R133, R133, R2.reuse ;  /* 0x0000000285857220 */ /* 0x080fe40000400000 */
[----:B------:R-:W-:Y:S01]  /*155a0*/  @P3 STG.E.U16 desc[UR36][R6.64+0x1a2], R131 ;  /* 0x0001a28306003986 */ /* 0x000fe2000c101524 */
[----:B------:R-:W-:-:S03]  /*155b0*/  FMUL R134, R134, R2 ;  /* 0x0000000286867220 */ /* 0x000fc60000400000 */
[----:B------:R-:W-:Y:S01]  /*155c0*/  @P4 STG.E.U16 desc[UR36][R4.64+0x1b0], R132 ;  /* 0x0001b08404004986 */ /* 0x000fe2000c101524 */
[C---:B------:R-:W-:Y:S01]  /*155d0*/  ISETP.GT.AND P4, PT, R0.reuse, 0xd9, P0 ;  /* 0x000000d90000780c */ /* 0x040fe20000784270 */
[----:B------:R-:W-:Y:S01]  /*155e0*/  FMUL R135, R135, R2 ;  /* 0x0000000287877220 */ /* 0x000fe20000400000 */
[----:B------:R-:W-:Y:S02]  /*155f0*/  F2FP.BF16.F32.PACK_AB R133, RZ, R133 ;  /* 0x00000085ff85723e */ /* 0x000fe400000010ff */
[----:B------:R-:W-:Y:S02]  /*15600*/  F2FP.BF16.F32.PACK_AB R134, RZ, R134 ;  /* 0x00000086ff86723e */ /* 0x000fe400000010ff */
[----:B------:R-:W-:Y:S01]  /*15610*/  F2FP.BF16.F32.PACK_AB R135, RZ, R135 ;  /* 0x00000087ff87723e */ /* 0x000fe200000010ff */
[----:B------:R-:W-:Y:S01]  /*15620*/  @P5 STG.E.U16 desc[UR36][R4.64+0x1b2], R133 ;  /* 0x0001b28504005986 */ /* 0x000fe2000c101524 */
[----:B------:R-:W-:-:S03]  /*15630*/  ISETP.GT.AND P5, PT, R0, 0xe0, P1 ;  /* 0x000000e00000780c */ /* 0x000fc60000fa4270 */
[----:B------:R-:W-:Y:S01]  /*15640*/  @P2 STG.E.U16 desc[UR36][R6.64+0x1b0], R134 ;  /* 0x0001b08606002986 */ /* 0x000fe2000c101524 */
[----:B------:R-:W-:Y:S01]  /*15650*/  ISETP.GT.AND P2, PT, R0, 0xe1, P1 ;  /* 0x000000e10000780c */ /* 0x000fe20000f44270 */
[-C--:B------:R-:W-:Y:S01]  /*15660*/  FMUL R136, R136, R2.reuse ;  /* 0x0000000288887220 */ /* 0x080fe20000400000 */
[C---:B------:R-:W-:Y:S01]  /*15670*/  ISETP.GT.AND P3, PT, R0.reuse, 0xe0, P0 ;  /* 0x000000e00000780c */ /* 0x040fe20000764270 */
[----:B------:R-:W-:Y:S01]  /*15680*/  @P4 STG.E.U16 desc[UR36][R6.64+0x1b2], R135 ;  /* 0x0001b28706004986 */ /* 0x000fe2000c101524 */
[-C--:B------:R-:W-:Y:S01]  /*15690*/  FMUL R137, R137, R2.reuse ;  /* 0x0000000289897220 */ /* 0x080fe20000400000 */
[----:B------:R-:W-:Y:S01]  /*156a0*/  ISETP.GT.AND P4, PT, R0, 0xe1, P0 ;  /* 0x000000e10000780c */ /* 0x000fe20000784270 */
[-C--:B------:R-:W-:Y:S01]  /*156b0*/  FMUL R138, R138, R2.reuse ;  /* 0x000000028a8a7220 */ /* 0x080fe20000400000 */
[----:B------:R-:W-:Y:S01]  /*156c0*/  FMUL R139, R139, R2 ;  /* 0x000000028b8b7220 */ /* 0x000fe20000400000 */
[----:B------:R-:W-:Y:S02]  /*156d0*/  F2FP.BF16.F32.PACK_AB R136, RZ, R136 ;  /* 0x00000088ff88723e */ /* 0x000fe400000010ff */
[----:B------:R-:W-:-:S02]  /*156e0*/  F2FP.BF16.F32.PACK_AB R137, RZ, R137 ;  /* 0x00000089ff89723e */ /* 0x000fc400000010ff */
[----:B------:R-:W-:Y:S02]  /*156f0*/  F2FP.BF16.F32.PACK_AB R138, RZ, R138 ;  /* 0x0000008aff8a723e */ /* 0x000fe400000010ff */
[----:B------:R-:W-:Y:S01]  /*15700*/  F2FP.BF16.F32.PACK_AB R139, RZ, R139 ;  /* 0x0000008bff8b723e */ /* 0x000fe200000010ff */
[----:B------:R-:W-:Y:S01]  /*15710*/  @P5 STG.E.U16 desc[UR36][R4.64+0x1c0], R136 ;  /* 0x0001c08804005986 */ /* 0x000fe2000c101524 */
[----:B------:R-:W-:-:S03]  /*15720*/  ISETP.GT.AND P5, PT, R0, 0xe9, P1 ;  /* 0x000000e90000780c */ /* 0x000fc60000fa4270 */
[----:B------:R-:W-:Y:S01]  /*15730*/  @P2 STG.E.U16 desc[UR36][R4.64+0x1c2], R137 ;  /* 0x0001c28904002986 */ /* 0x000fe2000c101524 */
[C---:B------:R-:W-:Y:S02]  /*15740*/  ISETP.GT.AND P2, PT, R0.reuse, 0xe8, P1 ;  /* 0x000000e80000780c */ /* 0x040fe40000f44270 */
[C---:B------:R-:W-:Y:S01]  /*15750*/  ISETP.GT.AND P6, PT, R0.reuse, 0xe8, P0 ;  /* 0x000000e80000780c */ /* 0x040fe200007c4270 */
[----:B------:R-:W-:Y:S01]  /*15760*/  @P3 STG.E.U16 desc[UR36][R6.64+0x1c0], R138 ;  /* 0x0001c08a06003986 */ /* 0x000fe2000c101524 */
[----:B------:R-:W-:Y:S01]  /*15770*/  ISETP.GT.AND P3, PT, R0, 0xe9, P0 ;  /* 0x000000e90000780c */ /* 0x000fe20000764270 */
[-C--:B------:R-:W-:Y:S01]  /*15780*/  FMUL R140, R140, R2.reuse ;  /* 0x000000028c8c7220 */ /* 0x080fe20000400000 */
[-C--:B------:R-:W-:Y:S01]  /*15790*/  FMUL R141, R141, R2.reuse ;  /* 0x000000028d8d7220 */ /* 0x080fe20000400000 */
[----:B------:R-:W-:Y:S01]  /*157a0*/  @P4 STG.E.U16 desc[UR36][R6.64+0x1c2], R139 ;  /* 0x0001c28b06004986 */ /* 0x000fe2000c101524 */
[----:B------:R-:W-:Y:S01]  /*157b0*/  ISETP.GT.AND P4, PT, R0, 0xf0, P1 ;  /* 0x000000f00000780c */ /* 0x000fe20000f84270 */
[-C--:B------:R-:W-:Y:S01]  /*157c0*/  FMUL R142, R142, R2.reuse ;  /* 0x000000028e8e7220 */ /* 0x080fe20000400000 */
[-C--:B------:R-:W-:Y:S01]  /*157d0*/  FMUL R143, R143, R2.reuse ;  /* 0x000000028f8f7220 */ /* 0x080fe20000400000 */
[----:B------:R-:W-:Y:S01]  /*157e0*/  FMUL R144, R144, R2 ;  /* 0x0000000290907220 */ /* 0x000fe20000400000 */
[----:B------:R-:W-:-:S02]  /*157f0*/  F2FP.BF16.F32.PACK_AB R140, RZ, R140 ;  /* 0x0000008cff8c723e */ /* 0x000fc400000010ff */
[----:B------:R-:W-:Y:S02]  /*15800*/  F2FP.BF16.F32.PACK_AB R141, RZ, R141 ;  /* 0x0000008dff8d723e */ /* 0x000fe400000010ff */
[----:B------:R-:W-:Y:S02]  /*15810*/  F2FP.BF16.F32.PACK_AB R142, RZ, R142 ;  /* 0x0000008eff8e723e */ /* 0x000fe400000010ff */
[----:B------:R-:W-:Y:S02]  /*15820*/  F2FP.BF16.F32.PACK_AB R143, RZ, R143 ;  /* 0x0000008fff8f723e */ /* 0x000fe400000010ff */
[----:B------:R-:W-:Y:S01]  /*15830*/  F2FP.BF16.F32.PACK_AB R144, RZ, R144 ;  /* 0x00000090ff90723e */ /* 0x000fe200000010ff */
[----:B------:R-:W-:Y:S01]  /*15840*/  @P2 STG.E.U16 desc[UR36][R4.64+0x1d0], R140 ;  /* 0x0001d08c04002986 */ /* 0x000fe2000c101524 */
[----:B------:R-:W-:-:S03]  /*15850*/  ISETP.GT.AND P2, PT, R0, 0xf1, P1 ;  /* 0x000000f10000780c */ /* 0x000fc60000f44270 */
[----:B------:R-:W-:Y:S01]  /*15860*/  @P5 STG.E.U16 desc[UR36][R4.64+0x1d2], R141 ;  /* 0x0001d28d04005986 */ /* 0x000fe2000c101524 */
[----:B------:R-:W-:-:S03]  /*15870*/  ISETP.GT.AND P5, PT, R0, 0xf0, P0 ;  /* 0x000000f00000780c */ /* 0x000fc600007a4270 */
[----:B------:R-:W-:Y:S01]  /*15880*/  @P6 STG.E.U16 desc[UR36][R6.64+0x1d0], R142 ;  /* 0x0001d08e06006986 */ /* 0x000fe2000c101524 */
[----:B------:R-:W-:-:S03]  /*15890*/  FMUL R145, R145, R2 ;  /* 0x0000000291917220 */ /* 0x000fc60000400000 */
[----:B------:R-:W-:Y:S01]  /*158a0*/  @P3 STG.E.U16 desc[UR36][R6.64+0x1d2], R143 ;  /* 0x0001d28f06003986 */ /* 0x000fe2000c101524 */
[----:B------:R-:W-:-:S03]  /*158b0*/  ISETP.GT.AND P3, PT, R0, 0xf8, P1 ;  /* 0x000000f80000780c */ /* 0x000fc60000f64270 */
[----:B------:R-:W-:Y:S01]  /*158c0*/  @P4 STG.E.U16 desc[UR36][R4.64+0x1e0], R144 ;  /* 0x0001e09004004986 */ /* 0x000fe2000c101524 */
[----:B------:R-:W-:Y:S01]  /*158d0*/  ISETP.GT.AND P4, PT, R0, 0xf1, P0 ;  /* 0x000000f10000780c */ /* 0x000fe20000784270 */
[-C--:B------:R-:W-:Y:S01]  /*158e0*/  FMUL R146, R146, R2.reuse ;  /* 0x0000000292927220 */ /* 0x080fe20000400000 */
[C---:B------:R-:W-:Y:S01]  /*158f0*/  ISETP.GT.AND P1, PT, R0.reuse, 0xf9, P1 ;  /* 0x000000f90000780c */ /* 0x040fe20000f24270 */
[-C--:B------:R-:W-:Y:S01]  /*15900*/  FMUL R147, R147, R2.reuse ;  /* 0x0000000293937220 */ /* 0x080fe20000400000 */
[----:B------:R-:W-:Y:S01]  /*15910*/  ISETP.GT.AND P6, PT, R0, 0xf8, P0 ;  /* 0x000000f80000780c */ /* 0x000fe200007c4270 */
[-C--:B------:R-:W-:Y:S01]  /*15920*/  FMUL R148, R148, R2.reuse ;  /* 0x0000000294947220 */ /* 0x080fe20000400000 */
[----:B------:R-:W-:Y:S01]  /*15930*/  FMUL R149, R149, R2 ;  /* 0x0000000295957220 */ /* 0x000fe20000400000 */
[----:B------:R-:W-:Y:S02]  /*15940*/  F2FP.BF16.F32.PACK_AB R145, RZ, R145 ;  /* 0x00000091ff91723e */ /* 0x000fe400000010ff */
[----:B------:R-:W-:-:S02]  /*15950*/  F2FP.BF16.F32.PACK_AB R146, RZ, R146 ;  /* 0x00000092ff92723e */ /* 0x000fc400000010ff */
[----:B------:R-:W-:Y:S02]  /*15960*/  ISETP.GT.AND P0, PT, R0, 0xf9, P0 ;  /* 0x000000f90000780c */ /* 0x000fe40000704270 */
[----:B------:R-:W-:Y:S01]  /*15970*/  F2FP.BF16.F32.PACK_AB R147, RZ, R147 ;  /* 0x00000093ff93723e */ /* 0x000fe200000010ff */
[----:B------:R-:W-:Y:S01]  /*15980*/  FMUL R150, R150, R2 ;  /* 0x0000000296967220 */ /* 0x000fe20000400000 */
[----:B------:R-:W-:Y:S02]  /*15990*/  F2FP.BF16.F32.PACK_AB R148, RZ, R148 ;  /* 0x00000094ff94723e */ /* 0x000fe400000010ff */
[----:B------:R-:W-:Y:S01]  /*159a0*/  F2FP.BF16.F32.PACK_AB R149, RZ, R149 ;  /* 0x00000095ff95723e */ /* 0x000fe200000010ff */
[----:B------:R-:W-:Y:S01]  /*159b0*/  FMUL R151, R151, R2 ;  /* 0x0000000297977220 */ /* 0x000fe20000400000 */
[----:B------:R-:W-:Y:S01]  /*159c0*/  @P2 STG.E.U16 desc[UR36][R4.64+0x1e2], R145 ;  /* 0x0001e29104002986 */ /* 0x000fe2000c101524 */
[----:B------:R-:W-:-:S03]  /*159d0*/  F2FP.BF16.F32.PACK_AB R150, RZ, R150 ;  /* 0x00000096ff96723e */ /* 0x000fc600000010ff */
[----:B------:R-:W-:Y:S01]  /*159e0*/  @P5 STG.E.U16 desc[UR36][R6.64+0x1e0], R146 ;  /* 0x0001e09206005986 */ /* 0x000fe2000c101524 */
[----:B------:R-:W-:-:S03]  /*159f0*/  F2FP.BF16.F32.PACK_AB R151, RZ, R151 ;  /* 0x00000097ff97723e */ /* 0x000fc600000010ff */
[----:B------:R-:W-:Y:S04]  /*15a00*/  @P4 STG.E.U16 desc[UR36][R6.64+0x1e2], R147 ;  /* 0x0001e29306004986 */ /* 0x000fe8000c101524 */
[----:B------:R-:W-:Y:S04]  /*15a10*/  @P3 STG.E.U16 desc[UR36][R4.64+0x1f0], R148 ;  /* 0x0001f09404003986 */ /* 0x000fe8000c101524 */
[----:B------:R0:W-:Y:S02]  /*15a20*/  @P1 STG.E.U16 desc[UR36][R4.64+0x1f2], R149 ;  /* 0x0001f29504001986 */ /* 0x0001e4000c101524 */
[----:B0-----:R-:W-:-:S02]  /*15a30*/  @P6 IMAD.MOV.U32 R4, RZ, RZ, R6 ;  /* 0x000000ffff046224 */ /* 0x001fc400078e0006 */
[----:B------:R-:W-:-:S05]  /*15a40*/  @P6 IMAD.MOV.U32 R5, RZ, RZ, R7 ;  /* 0x000000ffff056224 */ /* 0x000fca00078e0007 */
[----:B------:R0:W-:Y:S04]  /*15a50*/  @P6 STG.E.U16 desc[UR36][R4.64+0x1f0], R150 ;  /* 0x0001f09604006986 */ /* 0x0001e8000c101524 */
[----:B------:R0:W-:Y:S02]  /*15a60*/  @P0 STG.E.U16 desc[UR36][R6.64+0x1f2], R151 ;  /* 0x0001f29706000986 */ /* 0x0001e4000c101524 */
.L_x_542:
[----:B------:R-:W-:Y:S05]  /*15a70*/  BSYNC B0 ;  /* 0x0000000000007941 */ /* 0x000fea0003800000 */
.L_x_34:
[----:B0-----:R-:W2:Y:S04]  /*15a80*/  LDL.LU R5, [R1+0x200] ;  /* 0x0002000001057983 */ /* 0x001ea80000300800 */
[----:B------:R-:W2:Y:S01]  /*15a90*/  LDL.LU R4, [R1+0x204] ;  /* 0x0002040001047983 */ /* 0x000ea20000300800 */
[----:B------:R-:W-:Y:S01]  /*15aa0*/  ULDC UR4, c[0x0][0xc] ;  /* 0x0000030000047ab9 */ /* 0x000fe20000000800 */
[----:B------:R-:W-:Y:S01]  /*15ab0*/  ULDC UR5, c[0x0][0x10] ;  /* 0x0000040000057ab9 */ /* 0x000fe20000000800 */
[----:B-----5:R-:W2:Y:S01]  /*15ac0*/  LDC R3, c[0x0][0x14] ;  /* 0x00000500ff037b82 */ /* 0x020ea20000000800 */
[----:B------:R-:W-:Y:S01]  /*15ad0*/  UIMAD.WIDE.U32 UR4, UR4, UR5, URZ ;  /* 0x00000005040472a5 */ /* 0x000fe2000f8e003f */
[----:B----4-:R-:W-:Y:S01]  /*15ae0*/  PRMT R0, RZ, 0x7610, R0 ;  /* 0x00007610ff007816 */ /* 0x010fe20000000000 */
[----:B------:R-:W-:Y:S01]  /*15af0*/  UMOV UR42, 0xffffffff ;  /* 0xffffffff002a7882 */ /* 0x000fe20000000000 */
[----:B------:R-:W-:-:S03]  /*15b00*/  UMOV UR43, 0xffffffff ;  /* 0xffffffff002b7882 */ /* 0x000fc60000000000 */
[----:B--2---:R-:W-:-:S04]  /*15b10*/  IMAD.WIDE.U32 R4, R3, UR4, R4 ;  /* 0x0000000403047c25 */ /* 0x004fc8000f8e0004 */
[----:B------:R-:W-:Y:S01]  /*15b20*/  IMAD R3, R3, UR5, RZ ;  /* 0x0000000503037c24 */ /* 0x000fe2000f8e02ff */
[----:B------:R-:W-:Y:S01]  /*15b30*/  ULDC.64 UR4, c[0x0][0x650] ;  /* 0x0001940000047ab9 */ /* 0x000fe20000000a00 */
[----:B------:R-:W-:Y:S01]  /*15b40*/  IMAD.MOV.U32 R7, RZ, RZ, R4 ;  /* 0x000000ffff077224 */ /* 0x000fe200078e0004 */
[----:B------:R-:W-:Y:S01]  /*15b50*/  ISETP.GE.U32.AND P0, PT, R4, UR4, PT ;  /* 0x0000000404007c0c */ /* 0x000fe2000bf06070 */
[----:B------:R-:W-:-:S05]  /*15b60*/  IMAD.IADD R6, R5, 0x1, R3 ;  /* 0x0000000105067824 */ /* 0x000fca00078e0203 */
[----:B------:R0:W-:Y:S01]  /*15b70*/  STL [R1+0x200], R6 ;  /* 0x0002000601007387 */ /* 0x0001e20000100800 */
[----:B------:R-:W-:-:S03]  /*15b80*/  ISETP.GE.U32.AND.EX P0, PT, R6, UR5, PT, P0 ;  /* 0x0000000506007c0c */ /* 0x000fc6000bf06100 */
[----:B------:R0:W-:Y:S10]  /*15b90*/  STL [R1+0x204], R7 ;  /* 0x0002040701007387 */ /* 0x0001f40000100800 */
[----:B0-----:R-:W-:Y:S05]  /*15ba0*/  @P0 BRA `(.L_x_543) ;  /* 0x0000000400880947 */ /* 0x001fea0003800000 */
[----:B------:R-:W0:Y:S01]  /*15bb0*/  S2UR UR6, SR_CTAID.X ;  /* 0x00000000000679c3 */ /* 0x000e220000002500 */
[----:B------:R-:W-:Y:S01]  /*15bc0*/  ULDC.64 UR12, c[0x0][0x628] ;  /* 0x00018a00000c7ab9 */ /* 0x000fe20000000a00 */
[----:B------:R-:W-:Y:S01]  /*15bd0*/  ULDC UR4, c[0x0][0x150] ;  /* 0x0000540000047ab9 */ /* 0x000fe20000000800 */
[----:B------:R-:W-:Y:S01]  /*15be0*/  ISETP.NE.U32.AND P0, PT, RZ, UR12, PT ;  /* 0x0000000cff007c0c */ /* 0x000fe2000bf05070 */
[----:B------:R-:W-:Y:S01]  /*15bf0*/  ULDC UR15, c[0x0][0x630] ;  /* 0x00018c00000f7ab9 */ /* 0x000fe20000000800 */
[C---:B------:R-:W-:Y:S01]  /*15c00*/  R2UR UR16, R7.reuse ;  /* 0x00000000071072ca */ /* 0x040fe200000e0000 */
[----:B------:R-:W-:Y:S01]  /*15c10*/  ULDC UR19, c[0x0][0x154] ;  /* 0x0000550000137ab9 */ /* 0x000fe20000000800 */
[----:B------:R-:W-:Y:S01]  /*15c20*/  ISETP.NE.AND.EX P0, PT, RZ, UR13, PT, P0 ;  /* 0x0000000dff007c0c */ /* 0x000fe2000bf05300 */
[----:B------:R-:W2:Y:S01]  /*15c30*/  S2UR UR18, SR_CTAID.Y ;  /* 0x00000000001279c3 */ /* 0x000ea20000002600 */
[----:B------:R-:W-:Y:S02]  /*15c40*/  R2UR UR17, R6 ;  /* 0x00000000061172ca */ /* 0x000fe400000e0000 */
[----:B------:R-:W-:-:S02]  /*15c50*/  R2UR UR10, R7 ;  /* 0x00000000070a72ca */ /* 0x000fc400000e0000 */
[----:B------:R-:W-:Y:S02]  /*15c60*/  R2UR UR11, R6 ;  /* 0x00000000060b72ca */ /* 0x000fe400000e0000 */
[----:B0-----:R-:W-:-:S05]  /*15c70*/  I2FP.F32.U32 R0, UR6 ;  /* 0x0000000600007c45 */ /* 0x001fca0008201000 */
[----:B------:R-:W-:-:S04]  /*15c80*/  FMUL R0, R0, UR4 ;  /* 0x0000000400007c20 */ /* 0x000fc80008400000 */
[----:B------:R0:W4:Y:S01]  /*15c90*/  F2I.U32.TRUNC.NTZ R3, R0 ;  /* 0x0000000000037305 */ /* 0x000122000020f000 */
[----:B--2---:R-:W-:Y:S05]  /*15ca0*/  @!P0 BRA `(.L_x_544) ;  /* 0x0000000000308947 */ /* 0x004fea0003800000 */
        /* <DEDUP_REMOVED lines=12> */
.L_x_544:
[----:B------:R-:W-:Y:S01]  /*15d70*/  USHF.R.U64 UR43, UR10, UR15, UR11 ;  /* 0x0000000f0a2b7299 */ /* 0x000fe2000800120b */
[----:B0-----:R-:W-:Y:S01]  /*15d80*/  I2FP.F32.U32 R0, UR18 ;  /* 0x0000001200007c45 */ /* 0x001fe20008201000 */
[----:B------:R-:W-:Y:S02]  /*15d90*/  USHF.R.U32.HI UR4, URZ, UR15, UR11 ;  /* 0x0000000f3f047299 */ /* 0x000fe4000801160b */
[----:B------:R-:W-:Y:S02]  /*15da0*/  UIADD3 UR10, UP0, URZ, -UR43, URZ ;  /* 0x8000002b3f0a7290 */ /* 0x000fe4000ff1e03f */
[----:B------:R-:W-:Y:S01]  /*15db0*/  FMUL R0, R0, UR19 ;  /* 0x0000001300007c20 */ /* 0x000fe20008400000 */
[----:B------:R-:W-:Y:S01]  /*15dc0*/  ULDC.64 UR12, c[0x0][0x620] ;  /* 0x00018800000c7ab9 */ /* 0x000fe20000000a00 */
[----:B------:R-:W-:Y:S01]  /*15dd0*/  UIADD3.X UR4, URZ, ~UR4, URZ, UP0, !UPT ;  /* 0x800000043f047290 */ /* 0x000fe200087fe43f */
[----:B------:R-:W-:Y:S01]  /*15de0*/  UMOV UR8, UR16 ;  /* 0x0000001000087c82 */ /* 0x000fe20008000000 */
[----:B------:R-:W-:-:S02]  /*15df0*/  UMOV UR9, UR17 ;  /* 0x0000001100097c82 */ /* 0x000fc40008000000 */
[----:B------:R-:W-:Y:S01]  /*15e00*/  UIMAD UR4, UR4, UR12, URZ ;  /* 0x0000000c040472a4 */ /* 0x000fe2000f8e023f */
[----:B------:R-:W0:Y:S01]  /*15e10*/  F2I.U32.TRUNC.NTZ R0, R0 ;  /* 0x0000000000007305 */ /* 0x000e22000020f000 */
[----:B------:R-:W-:Y:S01]  /*15e20*/  UIMAD.WIDE.U32 UR8, UR10, UR12, UR8 ;  /* 0x0000000c0a0872a5 */ /* 0x000fe2000f8e0008 */
[----:B----4-:R-:W-:Y:S01]  /*15e30*/  R2UR UR12, R3 ;  /* 0x00000000030c72ca */ /* 0x010fe200000e0000 */
[----:B------:R-:W-:Y:S01]  /*15e40*/  UIMAD UR10, UR10, UR13, UR4 ;  /* 0x0000000d0a0a72a4 */ /* 0x000fe2000f8e0204 */
[----:B------:R-:W-:Y:S01]  /*15e50*/  ULDC UR11, c[0x0][0x618] ;  /* 0x00018600000b7ab9 */ /* 0x000fe20000000800 */
[----:B------:R-:W-:Y:S02]  /*15e60*/  ULDC UR21, c[0x0][0x658] ;  /* 0x0001960000157ab9 */ /* 0x000fe40000000800 */
[----:B------:R-:W-:Y:S01]  /*15e70*/  UIADD3 UR9, UR9, UR10, URZ ;  /* 0x0000000a09097290 */ /* 0x000fe2000fffe03f */
[----:B------:R-:W-:Y:S01]  /*15e80*/  UMOV UR15, 0xffffffff ;  /* 0xffffffff000f7882 */ /* 0x000fe20000000000 */
[----:B------:R-:W-:Y:S01]  /*15e90*/  ULDC.64 UR4, c[0x0][0x640] ;  /* 0x0001900000047ab9 */ /* 0x000fe20000000a00 */
[----:B------:R-:W-:Y:S01]  /*15ea0*/  USHF.L.U32 UR15, UR15, UR21, URZ ;  /* 0x000000150f0f7299 */ /* 0x000fe2000800063f */
[----:B------:R-:W-:Y:S01]  /*15eb0*/  ISETP.NE.U32.AND P0, PT, RZ, UR4, PT ;  /* 0x00000004ff007c0c */ /* 0x000fe2000bf05070 */
[----:B------:R-:W-:-:S02]  /*15ec0*/  USHF.R.U64 UR16, UR8, UR11, UR9 ;  /* 0x0000000b08107299 */ /* 0x000fc40008001209 */
[----:B------:R-:W-:Y:S01]  /*15ed0*/  USHF.R.U32.HI UR8, URZ, UR11, UR9 ;  /* 0x0000000b3f087299 */ /* 0x000fe20008011609 */
[----:B0-----:R-:W-:Y:S01]  /*15ee0*/  R2UR UR14, R0 ;  /* 0x00000000000e72ca */ /* 0x001fe200000e0000 */
[----:B------:R-:W-:Y:S01]  /*15ef0*/  ULDC UR17, c[0x0][0x608] ;  /* 0x0001820000117ab9 */ /* 0x000fe20000000800 */
[----:B------:R-:W-:Y:S01]  /*15f00*/  ULOP3.LUT UR41, URZ, UR15, URZ, 0x33, !UPT ;  /* 0x0000000f3f297292 */ /* 0x000fe2000f8e333f */
[----:B------:R-:W-:Y:S01]  /*15f10*/  ISETP.NE.AND.EX P0, PT, RZ, UR5, PT, P0 ;  /* 0x00000005ff007c0c */ /* 0x000fe2000bf05300 */
[----:B------:R-:W-:Y:S02]  /*15f20*/  USHF.R.U64 UR15, UR16, UR17, UR8 ;  /* 0x00000011100f7299 */ /* 0x000fe40008001208 */
[----:B------:R-:W-:Y:S02]  /*15f30*/  USHF.R.U32.HI UR8, URZ, UR17, UR8 ;  /* 0x000000113f087299 */ /* 0x000fe40008011608 */
[----:B------:R-:W-:Y:S02]  /*15f40*/  UIADD3 UR12, -UR12, URZ, URZ ;  /* 0x0000003f0c0c7290 */ /* 0x000fe4000fffe13f */
[----:B------:R-:W-:Y:S01]  /*15f50*/  USHF.R.U64 UR17, UR15, UR21, UR8 ;  /* 0x000000150f117299 */ /* 0x000fe20008001208 */
[----:B------:R-:W-:Y:S01]  /*15f60*/  UMOV UR19, 0x1 ;  /* 0x0000000100137882 */ /* 0x000fe20000000000 */
[----:B------:R-:W-:Y:S01]  /*15f70*/  ULDC UR13, c[0x0][0x144] ;  /* 0x00005100000d7ab9 */ /* 0x000fe20000000800 */
[----:B------:R-:W-:Y:S01]  /*15f80*/  ULDC UR7, c[0x0][0x600] ;  /* 0x0001800000077ab9 */ /* 0x000fe20000000800 */
[----:B------:R-:W-:-:S02]  /*15f90*/  USHF.L.U32 UR24, UR19, UR21, URZ ;  /* 0x0000001513187299 */ /* 0x000fc4000800063f */
[----:B------:R-:W-:Y:S02]  /*15fa0*/  USHF.R.U32.HI UR8, URZ, UR21, UR8 ;  /* 0x000000153f087299 */ /* 0x000fe40008011608 */
[----:B------:R-:W-:Y:S02]  /*15fb0*/  UIMAD UR21, UR13, UR12, UR6 ;  /* 0x0000000c0d1572a4 */ /* 0x000fe4000f8e0206 */
[----:B------:R-:W-:Y:S02]  /*15fc0*/  UIADD3 UR20, UR7, -0x1, URZ ;  /* 0xffffffff07147890 */ /* 0x000fe4000fffe03f */
[----:B------:R-:W-:Y:S01]  /*15fd0*/  UIADD3 UR19, -UR14, URZ, URZ ;  /* 0x0000003f0e137290 */ /* 0x000fe2000fffe13f */
[----:B------:R-:W-:Y:S01]  /*15fe0*/  ULDC UR25, c[0x0][0x148] ;  /* 0x0000520000197ab9 */ /* 0x000fe20000000800 */
[----:B------:R-:W-:Y:S01]  /*15ff0*/  ULDC UR22, c[0x0][0x648] ;  /* 0x0001920000167ab9 */ /* 0x000fe20000000800 */
[----:B------:R-:W-:Y:S01]  /*16000*/  ULDC UR23, c[0x0][0x638] ;  /* 0x00018e0000177ab9 */ /* 0x000fe20000000800 */
        /* <DEDUP_REMOVED lines=14> */
.L_x_545:
[----:B------:R-:W-:Y:S01]  /*160f0*/  UISETP.NE.AND UP0, UPT, UR45, URZ, UPT ;  /* 0x0000003f2d00728c */ /* 0x000fe2000bf05270 */
[----:B------:R-:W-:Y:S01]  /*16100*/  MOV R0, 0x1 ;  /* 0x0000000100007802 */ /* 0x000fe20000000f00 */
[----:B------:R-:W-:Y:S02]  /*16110*/  USHF.R.U64 UR4, UR6, UR22, UR8 ;  /* 0x0000001606047299 */ /* 0x000fe40008001208 */
[----:B------:R-:W-:Y:S02]  /*16120*/  ULOP3.LUT UR41, UR15, UR41, URZ, 0xc0, !UPT ;  /* 0x000000290f297292 */ /* 0x000fe4000f8ec03f */
[----:B------:R-:W-:Y:S02]  /*16130*/  UIADD3 UR5, -UR4, URZ, URZ ;  /* 0x0000003f04057290 */ /* 0x000fe4000fffe13f */
[----:B------:R-:W-:Y:S02]  /*16140*/  UIMAD UR41, UR24, UR4, UR41 ;  /* 0x00000004182972a4 */ /* 0x000fe4000f8e0229 */
[----:B------:R-:W-:-:S02]  /*16150*/  ULOP3.LUT UR16, UR16, UR20, URZ, 0xc0, !UPT ;  /* 0x0000001410107292 */ /* 0x000fc4000f8ec03f */
[----:B------:R-:W-:Y:S02]  /*16160*/  @UP0 UIMAD UR21, UR25, UR19, UR18 ;  /* 0x00000013191502a4 */ /* 0x000fe4000f8e0212 */
[----:B------:R-:W-:-:S03]  /*16170*/  UIMAD UR4, UR5, UR23, UR17 ;  /* 0x00000017050472a4 */ /* 0x000fc6000f8e0211 */
[----:B------:R-:W-:Y:S01]  /*16180*/  ULDC UR5, c[0x0][0x610] ;  /* 0x0001840000057ab9 */ /* 0x000fe20000000800 */
[----:B------:R-:W-:Y:S02]  /*16190*/  UIMAD UR4, UR4, UR7, UR16 ;  /* 0x00000007040472a4 */ /* 0x000fe4000f8e0210 */
[----:B------:R-:W-:-:S04]  /*161a0*/  UIMAD UR41, UR41, UR5, UR21 ;  /* 0x00000005292972a4 */ /* 0x000fc8000f8e0215 */
[----:B------:R-:W-:Y:S02]  /*161b0*/  USEL UR42, UR4, UR41, !UP0 ;  /* 0x00000029042a7287 */ /* 0x000fe4000c000000 */
[----:B------:R-:W-:-:S12]  /*161c0*/  USEL UR41, UR41, UR4, !UP0 ;  /* 0x0000000429297287 */ /* 0x000fd8000c000000 */
.L_x_543:
[----:B------:R-:W-:-:S13]  /*161d0*/  LOP3.LUT P0, RZ, R0, 0xff, RZ, 0xc0, !PT ;  /* 0x000000ff00ff7812 */ /* 0x000fda000780c0ff */
[----:B------:R-:W-:Y:S05]  /*161e0*/  @P0 BRA `(.L_x_546) ;  /* 0xfffffeb000900947 */ /* 0x000fea000383ffff */
[----:B------:R-:W-:Y:S05]  /*161f0*/  EXIT ;  /* 0x000000000000794d */ /* 0x000fea0003800000 */
.L_x_7:
[----:B------:R-:W2:Y:S01]  /*16200*/  LDL R5, [R1+0x204] ;  /* 0x0002040001057983 */ /* 0x000ea20000100800 */
[----:B------:R-:W-:-:S03]  /*16210*/  ULDC.64 UR4, c[0x0][0x650] ;  /* 0x0001940000047ab9 */ /* 0x000fc60000000a00 */
[----:B------:R-:W3:Y:S01]  /*16220*/  LDL R4, [R1+0x200] ;  /* 0x0002000001047983 */ /* 0x000ee20000100800 */
[----:B------:R-:W-:Y:S01]  /*16230*/  PRMT R0, RZ, 0x7610, R0 ;  /* 0x00007610ff007816 */ /* 0x000fe20000000000 */
[----:B------:R-:W-:Y:S02]  /*16240*/  IMAD.MOV.U32 R2, RZ, RZ, -0x1 ;  /* 0xffffffffff027424 */ /* 0x000fe400078e00ff */
[----:B------:R-:W-:Y:S02]  /*16250*/  IMAD.MOV.U32 R3, RZ, RZ, -0x1 ;  /* 0xffffffffff037424 */ /* 0x000fe400078e00ff */
[----:B------:R-:W-:Y:S01]  /*16260*/  IMAD.MOV.U32 R9, RZ, RZ, -0x1 ;  /* 0xffffffffff097424 */ /* 0x000fe200078e00ff */
[----:B--2---:R-:W-:-:S04]  /*16270*/  ISETP.GE.U32.AND P0, PT, R5, UR4, PT ;  /* 0x0000000405007c0c */ /* 0x004fc8000bf06070 */
[----:B---3--:R-:W-:-:S13]  /*16280*/  ISETP.GE.U32.AND.EX P0, PT, R4, UR5, PT, P0 ;  /* 0x0000000504007c0c */ /* 0x008fda000bf06100 */
        /* <DEDUP_REMOVED lines=21> */
.L_x_548:
[----:B------:R-:W-:Y:S01]  /*163e0*/  USHF.R.U64 UR4, UR14, UR19, UR15 ;  /* 0x000000130e047299 */ /* 0x000fe2000800120f */
[----:B------:R-:W-:Y:S01]  /*163f0*/  R2UR UR7, R4 ;  /* 0x00000000040772ca */ /* 0x000fe200000e0000 */
[----:B------:R-:W-:Y:S02]  /*16400*/  USHF.R.U32.HI UR5, URZ, UR19, UR15 ;  /* 0x000000133f057299 */ /* 0x000fe4000801160f */
[----:B------:R-:W-:Y:S01]  /*16410*/  UIADD3 UR13, UP0, URZ, -UR4, URZ ;  /* 0x800000043f0d7290 */ /* 0x000fe2000ff1e03f */
[----:B------:R-:W-:Y:S01]  /*16420*/  ULDC.64 UR14, c[0x0][0x620] ;  /* 0x00018800000e7ab9 */ /* 0x000fe20000000a00 */
[----:B------:R-:W-:Y:S02]  /*16430*/  UMOV UR6, UR20 ;  /* 0x0000001400067c82 */ /* 0x000fe40008000000 */
[----:B------:R-:W-:Y:S02]  /*16440*/  UIADD3.X UR5, URZ, ~UR5, URZ, UP0, !UPT ;  /* 0x800000053f057290 */ /* 0x000fe400087fe43f */
[----:B------:R-:W-:-:S02]  /*16450*/  UISETP.NE.AND UP1, UPT, UR45, URZ, UPT ;  /* 0x0000003f2d00728c */ /* 0x000fc4000bf25270 */
[----:B------:R-:W-:Y:S02]  /*16460*/  UIMAD UR5, UR5, UR14, URZ ;  /* 0x0000000e050572a4 */ /* 0x000fe4000f8e023f */
[----:B------:R-:W-:Y:S02]  /*16470*/  UIMAD.WIDE.U32 UR6, UR13, UR14, UR6 ;  /* 0x0000000e0d0672a5 */ /* 0x000fe4000f8e0006 */
[----:B------:R-:W-:Y:S01]  /*16480*/  UIMAD UR5, UR13, UR15, UR5 ;  /* 0x0000000f0d0572a4 */ /* 0x000fe2000f8e0205 */
[----:B------:R-:W-:Y:S02]  /*16490*/  ULDC UR14, c[0x0][0x608] ;  /* 0x00018200000e7ab9 */ /* 0x000fe40000000800 */
[----:B------:R-:W-:Y:S01]  /*164a0*/  ULDC UR13, c[0x0][0x618] ;  /* 0x00018600000d7ab9 */ /* 0x000fe20000000800 */
[----:B------:R-:W-:Y:S01]  /*164b0*/  UIADD3 UR5, UR7, UR5, URZ ;  /* 0x0000000507057290 */ /* 0x000fe2000fffe03f */
[----:B------:R-:W-:Y:S01]  /*164c0*/  ULDC UR22, c[0x0][0x658] ;  /* 0x0001960000167ab9 */ /* 0x000fe20000000800 */
[----:B------:R-:W-:-:S02]  /*164d0*/  @UP1 UIMAD UR8, UR11, UR12, UR10 ;  /* 0x0000000c0b0812a4 */ /* 0x000fc4000f8e020a */
[----:B------:R-:W-:Y:S02]  /*164e0*/  USHF.R.U64 UR17, UR6, UR13, UR5 ;  /* 0x0000000d06117299 */ /* 0x000fe40008001205 */
[----:B------:R-:W-:Y:S01]  /*164f0*/  USHF.R.U32.HI UR5, URZ, UR13, UR5 ;  /* 0x0000000d3f057299 */ /* 0x000fe20008011605 */
[----:B------:R-:W-:Y:S01]  /*16500*/  ULDC.64 UR6, c[0x0][0x640] ;  /* 0x0001900000067ab9 */ /* 0x000fe20000000a00 */
[----:B------:R-:W-:Y:S01]  /*16510*/  UMOV UR10, 0xffffffff ;  /* 0xffffffff000a7882 */ /* 0x000fe20000000000 */
[----:B------:R-:W-:Y:S01]  /*16520*/  ISETP.NE.U32.AND P0, PT, RZ, UR6, PT ;  /* 0x00000006ff007c0c */ /* 0x000fe2000bf05070 */
[----:B------:R-:W-:Y:S02]  /*16530*/  USHF.R.U64 UR18, UR17, UR14, UR5 ;  /* 0x0000000e11127299 */ /* 0x000fe40008001205 */
[----:B------:R-:W-:Y:S01]  /*16540*/  USHF.R.U32.HI UR5, URZ, UR14, UR5 ;  /* 0x0000000e3f057299 */ /* 0x000fe20008011605 */
[----:B------:R-:W-:Y:S01]  /*16550*/  ISETP.NE.AND.EX P0, PT, RZ, UR7, PT, P0 ;  /* 0x00000007ff007c0c */ /* 0x000fe2000bf05300 */
[----:B------:R-:W-:-:S02]  /*16560*/  USHF.L.U32 UR11, UR10, UR22, URZ ;  /* 0x000000160a0b7299 */ /* 0x000fc4000800063f */
[----:B------:R-:W-:Y:S01]  /*16570*/  USHF.R.U64 UR19, UR18, UR22, UR5 ;  /* 0x0000001612137299 */ /* 0x000fe20008001205 */
[----:B------:R-:W-:Y:S01]  /*16580*/  ULDC UR20, c[0x0][0x600] ;  /* 0x0001800000147ab9 */ /* 0x000fe20000000800 */
[----:B------:R-:W-:Y:S02]  /*16590*/  USHF.R.U32.HI UR10, URZ, UR22, UR5 ;  /* 0x000000163f0a7299 */ /* 0x000fe40008011605 */
[----:B------:R-:W-:Y:S02]  /*165a0*/  UIADD3 UR21, UR20, -0x1, URZ ;  /* 0xffffffff14157890 */ /* 0x000fe4000fffe03f */
[----:B------:R-:W-:Y:S01]  /*165b0*/  ULOP3.LUT UR26, URZ, UR11, URZ, 0x33, !UPT ;  /* 0x0000000b3f1a7292 */ /* 0x000fe2000f8e333f */
        /* <DEDUP_REMOVED lines=17> */
.L_x_549:
[----:B------:R-:W-:Y:S01]  /*166d0*/  USHF.R.U64 UR6, UR5, UR23, UR10 ;  /* 0x0000001705067299 */ /* 0x000fe2000800120a */
[----:B------:R-:W-:Y:S01]  /*166e0*/  IMAD.MOV.U32 R0, RZ, RZ, 0x1 ;  /* 0x00000001ff007424 */ /* 0x000fe200078e00ff */
[----:B------:R-:W-:Y:S01]  /*166f0*/  USHF.L.U32 UR25, UR25, UR22, URZ ;  /* 0x0000001619197299 */ /* 0x000fe2000800063f */
[----:B------:R-:W-:Y:S01]  /*16700*/  IMAD.U32 R9, RZ, RZ, UR4 ;  /* 0x00000004ff097e24 */ /* 0x000fe2000f8e00ff */
[----:B------:R-:W-:Y:S02]  /*16710*/  ULOP3.LUT UR5, UR18, UR26, URZ, 0xc0, !UPT ;  /* 0x0000001a12057292 */ /* 0x000fe4000f8ec03f */
[----:B------:R-:W-:Y:S02]  /*16720*/  UIADD3 UR7, -UR6, URZ, URZ ;  /* 0x0000003f06077290 */ /* 0x000fe4000fffe13f */
[----:B------:R-:W-:Y:S02]  /*16730*/  UIMAD UR6, UR25, UR6, UR5 ;  /* 0x00000006190672a4 */ /* 0x000fe4000f8e0205 */
[----:B------:R-:W-:-:S02]  /*16740*/  ULOP3.LUT UR17, UR17, UR21, URZ, 0xc0, !UPT ;  /* 0x0000001511117292 */ /* 0x000fc4000f8ec03f */
[----:B------:R-:W-:Y:S02]  /*16750*/  UIMAD UR5, UR7, UR24, UR19 ;  /* 0x00000018070572a4 */ /* 0x000fe4000f8e0213 */
[----:B------:R-:W-:Y:S01]  /*16760*/  UISETP.NE.AND UP0, UPT, UR45, URZ, UPT ;  /* 0x0000003f2d00728c */ /* 0x000fe2000bf05270 */
[----:B------:R-:W-:Y:S01]  /*16770*/  ULDC UR7, c[0x0][0x610] ;  /* 0x0001840000077ab9 */ /* 0x000fe20000000800 */
[----:B------:R-:W-:Y:S02]  /*16780*/  UIMAD UR5, UR5, UR20, UR17 ;  /* 0x00000014050572a4 */ /* 0x000fe4000f8e0211 */
[----:B------:R-:W-:-:S04]  /*16790*/  UIMAD UR8, UR6, UR7, UR8 ;  /* 0x00000007060872a4 */ /* 0x000fc8000f8e0208 */
[----:B------:R-:W-:Y:S02]  /*167a0*/  USEL UR6, UR5, UR8, !UP0 ;  /* 0x0000000805067287 */ /* 0x000fe4000c000000 */
[----:B------:R-:W-:-:S04]  /*167b0*/  USEL UR8, UR8, UR5, !UP0 ;  /* 0x0000000508087287 */ /* 0x000fc8000c000000 */
[----:B------:R-:W-:Y:S02]  /*167c0*/  IMAD.U32 R3, RZ, RZ, UR6 ;  /* 0x00000006ff037e24 */ /* 0x000fe4000f8e00ff */
[----:B------:R-:W-:-:S07]  /*167d0*/  IMAD.U32 R2, RZ, RZ, UR8 ;  /* 0x00000008ff027e24 */ /* 0x000fce000f8e00ff */
.L_x_547:
[----:B------:R-:W-:-:S08]  /*167e0*/  NOP ;  /* 0x0000000000007918 */ /* 0x000fd00000000000 */
[----:B0-----:R-:W0:-:S00]  /*167f0*/  USETMAXREG.DEALLOC.CTAPOOL 0x18 ;  /* 0x00000018000079c8 */ /* 0x001e0000080e0500 */
[----:B------:R-:W-:-:S13]  /*16800*/  ISETP.NE.AND P0, PT, RZ, UR9, PT ;  /* 0x00000009ff007c0c */ /* 0x000fda000bf05270 */
[----:B------:R-:W-:Y:S05]  /*16810*/  @P0 EXIT ;  /* 0x000000000000094d */ /* 0x000fea0003800000 */
[----:B0-----:R-:W-:Y:S01]  /*16820*/  LOP3.LUT P0, RZ, R0, 0xff, RZ, 0xc0, !PT ;  /* 0x000000ff00ff7812 */ /* 0x001fe2000780c0ff */
[----:B------:R-:W-:Y:S01]  /*16830*/  IMAD.MOV.U32 R0, RZ, RZ, 0x1 ;  /* 0x00000001ff007424 */ /* 0x000fe200078e00ff */
[----:B------:R-:W-:-:S11]  /*16840*/  MOV R6, RZ ;  /* 0x000000ff00067202 */ /* 0x000fd60000000f00 */
[----:B------:R-:W-:Y:S05]  /*16850*/  @!P0 BRA `(.L_x_550) ;  /* 0x0000000c00d08947 */ /* 0x000fea0003800000 */
[----:B------:R-:W0:Y:S01]  /*16860*/  S2UR UR8, SR_CgaCtaId ;  /* 0x00000000000879c3 */ /* 0x000e220000008800 */
[----:B------:R-:W-:Y:S01]  /*16870*/  ULDC UR4, c[0x0][0x28c] ;  /* 0x0000a30000047ab9 */ /* 0x000fe20000000800 */
[----:B------:R-:W-:Y:S01]  /*16880*/  ULDC UR7, c[0x0][0x658] ;  /* 0x0001960000077ab9 */ /* 0x000fe20000000800 */
[----:B------:R-:W-:Y:S01]  /*16890*/  UMOV UR11, 0xffffffff ;  /* 0xffffffff000b7882 */ /* 0x000fe20000000000 */
[----:B------:R-:W-:Y:S01]  /*168a0*/  UIADD3 UR17, UR4, 0x1f, URZ ;  /* 0x0000001f04117890 */ /* 0x000fe2000fffe03f */
[----:B------:R-:W-:Y:S01]  /*168b0*/  BSSY B0, `(.L_x_550) ;  /* 0x00000ee000007945 */ /* 0x000fe20003800000 */
[----:B------:R-:W-:Y:S01]  /*168c0*/  ULDC UR5, c[0x0][0x600] ;  /* 0x0001800000057ab9 */ /* 0x000fe20000000800 */
[----:B------:R-:W-:Y:S01]  /*168d0*/  USHF.L.U32 UR11, UR11, UR7, URZ ;  /* 0x000000070b0b7299 */ /* 0x000fe2000800063f */
[----:B------:R-:W-:Y:S01]  /*168e0*/  IMAD.MOV.U32 R8, RZ, RZ, 0x1 ;  /* 0x00000001ff087424 */ /* 0x000fe200078e00ff */
[----:B------:R-:W-:Y:S01]  /*168f0*/  UMOV UR19, 0x1 ;  /* 0x0000000100137882 */ /* 0x000fe20000000000 */
[----:B------:R-:W-:Y:S01]  /*16900*/  UIADD3 UR4, UR5, -0x1, URZ ;  /* 0xffffffff05047890 */ /* 0x000fe2000fffe03f */
[----:B------:R-:W-:Y:S01]  /*16910*/  IMAD.MOV.U32 R0, RZ, RZ, 0x1 ;  /* 0x00000001ff007424 */ /* 0x000fe200078e00ff */
[----:B------:R-:W-:Y:S01]  /*16920*/  ULDC UR9, c[0x0][0xc] ;  /* 0x0000030000097ab9 */ /* 0x000fe20000000800 */
[----:B------:R-:W-:Y:S01]  /*16930*/  USHF.L.U32 UR5, UR19, UR7, URZ ;  /* 0x0000000713057299 */ /* 0x000fe2000800063f */
[----:B------:R-:W-:Y:S01]  /*16940*/  IMAD.MOV.U32 R6, RZ, RZ, RZ ;  /* 0x000000ffff067224 */ /* 0x000fe200078e00ff */
[----:B------:R-:W-:Y:S01]  /*16950*/  USHF.R.S32.HI UR18, URZ, 0x1f, UR17 ;  /* 0x0000001f3f127899 */ /* 0x000fe20008011411 */
[----:B------:R-:W-:Y:S01]  /*16960*/  ULDC UR14, c[0x0][0x10] ;  /* 0x00000400000e7ab9 */ /* 0x000fe20000000800 */
[----:B------:R-:W-:-:S02]  /*16970*/  ULOP3.LUT UR7, URZ, UR11, URZ, 0x33, !UPT ;  /* 0x0000000b3f077292 */ /* 0x000fc4000f8e333f */
[----:B------:R-:W-:Y:S01]  /*16980*/  ULEA.HI UR17, UR18, UR17, URZ, 0x5 ;  /* 0x0000001112117291 */ /* 0x000fe2000f8f283f */
[----:B------:R-:W-:Y:S01]  /*16990*/  ULDC UR16, c[0x0][0x14] ;  /* 0x0000050000107ab9 */ /* 0x000fe20000000800 */
[----:B------:R-:W-:Y:S01]  /*169a0*/  UMOV UR20, 0x11 ;  /* 0x0000001100147882 */ /* 0x000fe20000000000 */
[----:B0-----:R-:W-:Y:S02]  /*169b0*/  USHF.R.U32.HI UR28, URZ, 0x2, UR8 ;  /* 0x000000023f1c7899 */ /* 0x001fe40008011608 */
[----:B------:R-:W-:Y:S02]  /*169c0*/  ULOP3.LUT UR10, UR8, 0x3, URZ, 0xc0, !UPT ;  /* 0x00000003080a7892 */ /* 0x000fe4000f8ec03f */
[----:B------:R-:W-:Y:S02]  /*169d0*/  USHF.L.U32 UR6, UR8, 0x6, URZ ;  /* 0x0000000608067899 */ /* 0x000fe4000800063f */
[----:B------:R-:W-:Y:S02]  /*169e0*/  USHF.L.U32 UR27, UR8, 0xb, URZ ;  /* 0x0000000b081b7899 */ /* 0x000fe4000800063f */
[----:B------:R-:W-:-:S02]  /*169f0*/  ULOP3.LUT UR8, UR8, 0xfffffffc, URZ, 0xc0, !UPT ;  /* 0xfffffffc08087892 */ /* 0x000fc4000f8ec03f */
[----:B------:R-:W-:Y:S02]  /*16a00*/  UISETP.GT.U32.AND UP0, UPT, UR10, 0xffff, UPT ;  /* 0x0000ffff0a00788c */ /* 0x000fe4000bf04070 */
[----:B------:R-:W-:Y:S02]  /*16a10*/  ULOP3.LUT UR12, UR8, 0x1, URZ, 0xfc, !UPT ;  /* 0x00000001080c7892 */ /* 0x000fe4000f8efc3f */
[----:B------:R-:W-:Y:S02]  /*16a20*/  ULOP3.LUT UR13, UR8, 0x2, URZ, 0xfc, !UPT ;  /* 0x00000002080d7892 */ /* 0x000fe4000f8efc3f */
[----:B------:R-:W-:Y:S02]  /*16a30*/  USHF.L.U32 UR11, UR19, UR8, URZ ;  /* 0x00000008130b7299 */ /* 0x000fe4000800063f */
[----:B------:R-:W-:Y:S02]  /*16a40*/  ULOP3.LUT UR15, UR8, 0x3, URZ, 0xfc, !UPT ;  /* 0x00000003080f7892 */ /* 0x000fe4000f8efc3f */
[----:B------:R-:W-:-:S02]  /*16a50*/  UIMAD.WIDE.U32 UR8, UR9, UR14, URZ ;  /* 0x0000000e090872a5 */ /* 0x000fc4000f8e003f */
[----:B------:R-:W-:Y:S02]  /*16a60*/  USHF.L.U32 UR12, UR19, UR12, URZ ;  /* 0x0000000c130c7299 */ /* 0x000fe4000800063f */
[----:B------:R-:W-:Y:S02]  /*16a70*/  USHF.L.U32 UR14, UR19, UR13, URZ ;  /* 0x0000000d130e7299 */ /* 0x000fe4000800063f */
[----:B------:R-:W-:Y:S02]  /*16a80*/  USEL UR10, UR10, 0xffff, !UP0 ;  /* 0x0000ffff0a0a7887 */ /* 0x000fe4000c000000 */
[----:B------:R-:W-:Y:S02]  /*16a90*/  USHF.L.U32 UR15, UR19, UR15, URZ ;  /* 0x0000000f130f7299 */ /* 0x000fe4000800063f */
[----:B------:R-:W-:Y:S02]  /*16aa0*/  UIMAD.WIDE.U32 UR22, UR8, UR16, URZ ;  /* 0x00000010081672a5 */ /* 0x000fe4000f8e003f */
[----:B------:R-:W-:-:S02]  /*16ab0*/  UIMAD UR18, UR9, UR16, URZ ;  /* 0x00000010091272a4 */ /* 0x000fc4000f8e023f */
[----:B------:R-:W-:Y:S02]  /*16ac0*/  USHF.R.S32.HI UR13, URZ, 0x5, UR17 ;  /* 0x000000053f0d7899 */ /* 0x000fe40008011411 */
[----:B------:R-:W-:Y:S02]  /*16ad0*/  ULOP3.LUT UR11, UR14, UR11, UR12, 0xfe, !UPT ;  /* 0x0000000b0e0b7292 */ /* 0x000fe4000f8efe0c */
[----:B------:R-:W-:Y:S02]  /*16ae0*/  ULOP3.LUT UR10, UR10, 0xffff, URZ, 0xc0, !UPT ;  /* 0x0000ffff0a0a7892 */ /* 0x000fe4000f8ec03f */
[----:B------:R-:W-:Y:S02]  /*16af0*/  ULOP3.LUT UR26, UR40, 0x2, URZ, 0xfc, !UPT ;  /* 0x00000002281a7892 */ /* 0x000fe4000f8efc3f */
[----:B------:R-:W-:Y:S02]  /*16b00*/  ULOP3.LUT UR6, UR6, 0xc0, URZ, 0xc0, !UPT ;  /* 0x000000c006067892 */ /* 0x000fe4000f8ec03f */
[----:B------:R-:W-:-:S02]  /*16b10*/  UIADD3 UR18, UR23, UR18, URZ ;  /* 0x0000001217127290 */ /* 0x000fc4000fffe03f */
[----:B------:R-:W-:Y:S02]  /*16b20*/  ULOP3.LUT UR19, UR11, UR15, URZ, 0xfc, !UPT ;  /* 0x0000000f0b137292 */ /* 0x000fe4000f8efc3f */
[----:B------:R-:W-:Y:S02]  /*16b30*/  USHF.L.U32 UR20, UR20, UR10, URZ ;  /* 0x0000000a14147299 */ /* 0x000fe4000800063f */
[----:B------:R-:W-:Y:S01]  /*16b40*/  UIADD3 UR35, UR13, 0x1, URZ ;  /* 0x000000010d237890 */ /* 0x000fe2000fffe03f */
[----:B------:R-:W-:-:S11]  /*16b50*/  ULDC.64 UR30, c[0x0][0x198] ;  /* 0x00006600001e7ab9 */ /* 0x000fd60000000a00 */
.L_x_561:
[----:B------:R-:W-:-:S03]  /*16b60*/  UMOV UR8, 0xffffffff ;  /* 0xffffffff00087882 */ /* 0x000fc60000000000 */
[----:B------:R-:W-:Y:S05]  /*16b70*/  BRA.DIV UR8, `(.L_x_551) ;  /* 0x0000001208607947 */ /* 0x000fea000b800000 */
[----:B------:R-:W-:-:S13]  /*16b80*/  ELECT P6, URZ, PT ;  /* 0x00000000003f782f */ /* 0x000fda00038c0000 */
.L_x_575:
[----:B------:R-:W0:Y:S01]  /*16b90*/  LDC R4, c[0x0][0x28c] ;  /* 0x0000a300ff047b82 */ /* 0x000e220000000800 */
[----:B------:R-:W-:Y:S01]  /*16ba0*/  BSSY B1, `(.L_x_552) ;  /* 0x000003f000017945 */ /* 0x000fe20003800000 */
[----:B0-----:R-:W-:-:S13]  /*16bb0*/  ISETP.LT.OR P6, PT, R4, 0x1, !P6 ;  /* 0x000000010400780c */ /* 0x001fda00077c1670 */
[----:B------:R-:W-:Y:S05]  /*16bc0*/  @P6 BRA `(.L_x_553) ;  /* 0x0000000000f06947 */ /* 0x000fea0003800000 */
[----:B------:R-:W-:Y:S01]  /*16bd0*/  LEA R4, R2, UR28, 0x1 ;  /* 0x0000001c02047c11 */ /* 0x000fe2000f8e08ff */
[----:B------:R-:W-:Y:S01]  /*16be0*/  IMAD.MOV.U32 R12, RZ, RZ, RZ ;  /* 0x000000ffff0c7224 */ /* 0x000fe200078e00ff */
[----:B------:R-:W-:Y:S01]  /*16bf0*/  LEA R2, R3, UR6, 0x8 ;  /* 0x0000000603027c11 */ /* 0x000fe2000f8e40ff */
[----:B------:R-:W-:Y:S02]  /*16c00*/  IMAD.U32 R14, RZ, RZ, UR35 ;  /* 0x00000023ff0e7e24 */ /* 0x000fe4000f8e00ff */
[----:B------:R-:W-:Y:S02]  /*16c10*/  IMAD.SHL.U32 R11, R4, 0x80, RZ ;  /* 0x00000080040b7824 */ /* 0x000fe400078e00ff */
[----:B------:R-:W-:Y:S02]  /*16c20*/  IMAD.MOV.U32 R3, RZ, RZ, R0 ;  /* 0x000000ffff037224 */ /* 0x000fe400078e0000 */
[----:B------:R-:W-:-:S07]  /*16c30*/  IMAD.MOV.U32 R4, RZ, RZ, R6 ;  /* 0x000000ffff047224 */ /* 0x000fce00078e0006 */
.L_x_556:
[----:B------:R-:W0:Y:S01]  /*16c40*/  S2R R10, SR_CgaCtaId ;  /* 0x00000000000a7919 */ /* 0x000e220000008800 */
[----:B------:R-:W-:Y:S01]  /*16c50*/  MOV R5, 0x400 ;  /* 0x0000040000057802 */ /* 0x000fe20000000f00 */
[----:B------:R-:W1:Y:S03]  /*16c60*/  S2R R7, SR_TID.X ;  /* 0x0000000000077919 */ /* 0x000e660000002100 */
[----:B0-----:R-:W-:Y:S02]  /*16c70*/  LEA R13, R10, R5, 0x18 ;  /* 0x000000050a0d7211 */ /* 0x001fe400078ec0ff */
[----:B------:R-:W-:Y:S02]  /*16c80*/  SHF.L.U32 R5, R3, 0x1f, RZ ;  /* 0x0000001f03057819 */ /* 0x000fe400000006ff */
[----:B------:R-:W-:Y:S02]  /*16c90*/  LEA R10, R4, R13, 0x3 ;  /* 0x0000000d040a7211 */ /* 0x000fe400078e18ff */
[----:B-1----:R-:W-:-:S02]  /*16ca0*/  LOP3.LUT P1, RZ, R7, 0x7f, RZ, 0xc0, !PT ;  /* 0x0000007f07ff7812 */ /* 0x002fc4000782c0ff */
[----:B------:R-:W0:Y:S11]  /*16cb0*/  SYNCS.PHASECHK.TRANS64.TRYWAIT P0, [R10+URZ+0x38], R5 ;  /* 0x000038050a0075a7 */ /* 0x000e36000800017f */
[----:B------:R-:W1:Y:S01]  /*16cc0*/  @!P1 LDC R7, c[0x0][0x500] ;  /* 0x00014000ff079b82 */ /* 0x000e620000000800 */
[----:B0-----:R-:W-:Y:S05]  /*16cd0*/  @!P0 BRA `(.L_x_554) ;  /* 0x0000001000288947 */ /* 0x001fea0003800000 */
.L_x_576:
[----:B------:R-:W-:Y:S01]  /*16ce0*/  UPRMT UR8, UR26, 0x9910, URZ ;  /* 0x000099101a087896 */ /* 0x000fe2000800003f */
[----:B-1----:R1:W-:Y:S03]  /*16cf0*/  @!P1 SYNCS.ARRIVE.TRANS64 RZ, [R10+URZ], R7 ;  /* 0x000000070aff99a7 */ /* 0x0023e6000800003f */
[----:B------:R-:W-:-:S06]  /*16d00*/  UISETP.NE.AND UP0, UPT, UR8, 0x2, UPT ;  /* 0x000000020800788c */ /* 0x000fcc000bf05270 */
[----:B------:R-:W-:-:S13]  /*16d10*/  PLOP3.LUT P0, PT, PT, PT, UP0, 0x80, 0x0 ;  /* 0x000000000000781c */ /* 0x000fda0003f0f008 */
[----:B-1----:R-:W-:Y:S05]  /*16d20*/  @P0 BRA `(.L_x_555) ;  /* 0x0000000000040947 */ /* 0x002fea0003800000 */
[----:B------:R-:W-:Y:S01]  /*16d30*/  BPT.TRAP 0x1 ;  /* 0x000000040000795c */ /* 0x000fe20000300000 */
.L_x_555:
[----:B------:R-:W-:Y:S01]  /*16d40*/  R2UR UR8, R4 ;  /* 0x00000000040872ca */ /* 0x000fe200000e0000 */
[----:B------:R-:W-:Y:S01]  /*16d50*/  VIADD R14, R14, 0xffffffff ;  /* 0xffffffff0e0e7836 */ /* 0x000fe20000000000 */
[----:B------:R-:W-:Y:S01]  /*16d60*/  R2UR UR15, R13 ;  /* 0x000000000d0f72ca */ /* 0x000fe200000e0000 */
[----:B------:R-:W-:Y:S01]  /*16d70*/  UIADD3 UR14, UP0, UR30, 0xf0, URZ ;  /* 0x000000f01e0e7890 */ /* 0x000fe2000ff1e03f */
[----:B------:R-:W-:Y:S01]  /*16d80*/  R2UR UR29, R11 ;  /* 0x000000000b1d72ca */ /* 0x000fe200000e0000 */
[----:B------:R-:W-:Y:S01]  /*16d90*/  UIADD3 UR32, UP1, UR30, 0x1f0, URZ ;  /* 0x000001f01e207890 */ /* 0x000fe2000ff3e03f */
[----:B------:R-:W-:Y:S01]  /*16da0*/  R2UR UR9, R10 ;  /* 0x000000000a0972ca */ /* 0x000fe200000e0000 */
[----:B------:R-:W-:Y:S01]  /*16db0*/  UPRMT UR21, URZ, 0x5410, UR20 ;  /* 0x000054103f157896 */ /* 0x000fe20008000014 */
[----:B------:R-:W-:Y:S01]  /*16dc0*/  R2UR UR10, R12 ;  /* 0x000000000c0a72ca */ /* 0x000fe200000e0000 */
[----:B------:R-:W-:Y:S01]  /*16dd0*/  VIADD R4, R4, 0x1 ;  /* 0x0000000104047836 */ /* 0x000fe20000000000 */
[----:B------:R-:W-:Y:S01]  /*16de0*/  R2UR UR12, R9 ;  /* 0x00000000090c72ca */ /* 0x000fe200000e0000 */
[----:B------:R-:W-:Y:S01]  /*16df0*/  UPRMT UR36, URZ, 0x5410, UR19 ;  /* 0x000054103f247896 */ /* 0x000fe20008000013 */
[----:B------:R-:W-:Y:S01]  /*16e00*/  R2UR UR34, R2 ;  /* 0x00000000022272ca */ /* 0x000fe200000e0000 */
[----:B------:R-:W-:Y:S01]  /*16e10*/  USHF.L.U32 UR8, UR8, 0xd, URZ ;  /* 0x0000000d08087899 */ /* 0x000fe2000800063f */
[----:B------:R-:W-:Y:S01]  /*16e20*/  ISETP.GT.AND P1, PT, R14, 0x1, PT ;  /* 0x000000010e00780c */ /* 0x000fe20003f24270 */
[----:B------:R-:W-:Y:S01]  /*16e30*/  UIADD3.X UR33, URZ, UR31, URZ, UP1, !UPT ;  /* 0x0000001f3f217290 */ /* 0x000fe20008ffe43f */
[----:B------:R-:W-:Y:S01]  /*16e40*/  ISETP.NE.AND P0, PT, R4, 0x7, PT ;  /* 0x000000070400780c */ /* 0x000fe20003f05270 */
[----:B------:R-:W-:Y:S01]  /*16e50*/  ULEA UR11, UR28, UR8, 0xc ;  /* 0x000000081c0b7291 */ /* 0x000fe2000f8e603f */
[----:B------:R-:W-:Y:S01]  /*16e60*/  VIADD R12, R12, 0x20 ;  /* 0x000000200c0c7836 */ /* 0x000fe20000000000 */
[----:B------:R-:W-:Y:S01]  /*16e70*/  ULOP3.LUT UR8, UR8, 0x1800, UR27, 0xf8, !UPT ;  /* 0x0000180008087892 */ /* 0x000fe2000f8ef81b */
[----:B0-----:R-:W-:Y:S01]  /*16e80*/  SEL R10, RZ, 0x1, P0 ;  /* 0x00000001ff0a7807 */ /* 0x001fe20000000000 */
[----:B------:R-:W-:Y:S01]  /*16e90*/  ULEA UR11, UR11, UR15, 0x1 ;  /* 0x0000000f0b0b7291 */ /* 0x000fe2000f8e083f */
[----:B------:R-:W-:Y:S01]  /*16ea0*/  SEL R4, R4, RZ, P0 ;  /* 0x000000ff04047207 */ /* 0x000fe20000000000 */
[----:B------:R-:W-:Y:S01]  /*16eb0*/  ULEA UR8, UR8, UR15, 0x1 ;  /* 0x0000000f08087291 */ /* 0x000fe2000f8e083f */
[----:B------:R-:W-:Y:S01]  /*16ec0*/  LOP3.LUT R3, R3, R10, RZ, 0x3c, !PT ;  /* 0x0000000a03037212 */ /* 0x000fe200078e3cff */
[----:B------:R-:W-:-:S02]  /*16ed0*/  UIADD3 UR24, UR11, 0x180, URZ ;  /* 0x000001800b187890 */ /* 0x000fc4000fffe03f */
[----:B------:R-:W-:Y:S02]  /*16ee0*/  UIADD3.X UR15, URZ, UR31, URZ, UP0, !UPT ;  /* 0x0000001f3f0f7290 */ /* 0x000fe400087fe43f */
[----:B------:R-:W-:Y:S01]  /*16ef0*/  UIADD3 UR25, UR8, 0x1c180, URZ ;  /* 0x0001c18008197890 */ /* 0x000fe2000fffe03f */
[----:B------:R-:W-:Y:S01]  /*16f00*/  UMOV UR16, 0x0 ;  /* 0x0000000000107882 */ /* 0x000fe20000000000 */
[----:B------:R-:W-:Y:S01]  /*16f10*/  UMOV UR17, 0x10000000 ;  /* 0x1000000000117882 */ /* 0x000fe20000000000 */
[----:B------:R-:W-:Y:S01]  /*16f20*/  UMOV UR11, UR29 ;  /* 0x0000001d000b7c82 */ /* 0x000fe20008000000 */
[----:B------:R-:W-:-:S03]  /*16f30*/  UMOV UR8, UR24 ;  /* 0x0000001800087c82 */ /* 0x000fc60008000000 */
[----:B------:R0:W-:Y:S02]  /*16f40*/  UTMALDG.3D.MULTICAST [UR8], [UR14], UR21, desc[UR16] ;  /* 0x000010080e0073b4 */ /* 0x0001e40008011815 */
[----:B0-----:R-:W-:Y:S01]  /*16f50*/  UMOV UR8, UR25 ;  /* 0x0000001900087c82 */ /* 0x001fe20008000000 */
[----:B------:R-:W-:Y:S02]  /*16f60*/  UMOV UR11, UR34 ;  /* 0x00000022000b7c82 */ /* 0x000fe40008000000 */
[----:B------:R0:W-:Y:S02]  /*16f70*/  UTMALDG.3D.MULTICAST [UR8], [UR32], UR36, desc[UR16] ;  /* 0x00001008200073b4 */ /* 0x0001e40008011824 */
[----:B0-----:R-:W-:Y:S05]  /*16f80*/  @P1 BRA `(.L_x_556) ;  /* 0xfffffffc002c1947 */ /* 0x001fea000383ffff */
.L_x_553:
[----:B------:R-:W-:Y:S05]  /*16f90*/  BSYNC B1 ;  /* 0x0000000000017941 */ /* 0x000fea0003800000 */
.L_x_552:
[----:B------:R-:W2:Y:S01]  /*16fa0*/  LDL.LU R15, [R1+0x200] ;  /* 0x00020000010f7983 */ /* 0x000ea20000300800 */
[----:B------:R-:W-:Y:S01]  /*16fb0*/  LOP3.LUT P1, RZ, R8, 0xff, RZ, 0xc0, !PT ;  /* 0x000000ff08ff7812 */ /* 0x000fe2000782c0ff */
[----:B------:R-:W-:Y:S01]  /*16fc0*/  VIADD R6, R6, UR13 ;  /* 0x0000000d06067c36 */ /* 0x000fe20008000000 */
[----:B------:R-:W-:Y:S01]  /*16fd0*/  ULDC.64 UR8, c[0x0][0x650] ;  /* 0x0001940000087ab9 */ /* 0x000fe20000000a00 */
[----:B------:R-:W3:Y:S01]  /*16fe0*/  LDL.LU R13, [R1+0x204] ;  /* 0x00020400010d7983 */ /* 0x000ee20000300800 */
[----:B------:R-:W-:Y:S01]  /*16ff0*/  UISETP.GE.U32.AND UP0, UPT, UR13, 0x7, UPT ;  /* 0x000000070d00788c */ /* 0x000fe2000bf06070 */
[C---:B------:R-:W-:Y:S01]  /*17000*/  IMAD.WIDE.U32 R2, R6.reuse, 0x24924925, RZ ;  /* 0x2492492506027825 */ /* 0x040fe200078e00ff */
[C---:B------:R-:W-:Y:S01]  /*17010*/  ISETP.GT.U32.AND P0, PT, R6.reuse, 0x6, PT ;  /* 0x000000060600780c */ /* 0x040fe20003f04070 */
[----:B------:R-:W-:Y:S01]  /*17020*/  BSSY B1, `(.L_x_557) ;  /* 0x0000074000017945 */ /* 0x000fe20003800000 */
[----:B------:R-:W-:Y:S01]  /*17030*/  MOV R9, 0xffffffff ;  /* 0xffffffff00097802 */ /* 0x000fe20000000f00 */
[----:B------:R-:W-:Y:S01]  /*17040*/  IMAD.IADD R2, R6, 0x1, -R3 ;  /* 0x0000000106027824 */ /* 0x000fe200078e0a03 */
[----:B------:R-:W-:-:S03]  /*17050*/  PRMT R8, RZ, 0x7610, R8 ;  /* 0x00007610ff087816 */ /* 0x000fc60000000008 */
[----:B------:R-:W0:Y:S01]  /*17060*/  @P1 S2R R4, SR_CgaCtaId ;  /* 0x0000000000041919 */ /* 0x000e220000008800 */
[----:B------:R-:W-:Y:S02]  /*17070*/  LEA.HI R2, R2, R3, RZ, 0x1f ;  /* 0x0000000302027211 */ /* 0x000fe400078ff8ff */
[----:B------:R-:W-:-:S04]  /*17080*/  @P1 MOV R3, 0x400 ;  /* 0x0000040000031802 */ /* 0x000fc80000000f00 */
[----:B0-----:R-:W-:Y:S01]  /*17090*/  @P1 LEA R3, R4, R3, 0x18 ;  /* 0x0000000304031211 */ /* 0x001fe200078ec0ff */
[----:B------:R-:W-:-:S03]  /*170a0*/  IMAD.U32 R4, RZ, RZ, UR13 ;  /* 0x0000000dff047e24 */ /* 0x000fc6000f8e00ff */
[----:B------:R0:W-:Y:S01]  /*170b0*/  @P1 SYNCS.ARRIVE.TRANS64.A1T0 RZ, [R3+URZ+0x88], RZ ;  /* 0x000088ff03ff19a7 */ /* 0x0001e2000810003f */
[----:B------:R-:W-:Y:S02]  /*170c0*/  PLOP3.LUT P1, PT, PT, PT, UP0, 0x80, 0x0 ;  /* 0x000000000000781c */ /* 0x000fe40003f2f008 */
[----:B------:R-:W-:Y:S02]  /*170d0*/  ISETP.LT.U32.AND P0, PT, R4, 0x7, P0 ;  /* 0x000000070400780c */ /* 0x000fe40000701070 */
[----:B------:R-:W-:Y:S02]  /*170e0*/  PRMT R4, RZ, 0x7610, R4 ;  /* 0x00007610ff047816 */ /* 0x000fe40000000004 */
[----:B0-----:R-:W-:-:S04]  /*170f0*/  SEL R3, RZ, 0x1, !P0 ;  /* 0x00000001ff037807 */ /* 0x001fc80004000000 */
[----:B------:R-:W-:Y:S02]  /*17100*/  LOP3.LUT R0, R0, R3, RZ, 0x3c, !PT ;  /* 0x0000000300007212 */ /* 0x000fe400078e3cff */
[----:B------:R-:W-:Y:S01]  /*17110*/  SHF.R.U32.HI R3, RZ, 0x2, R2 ;  /* 0x00000002ff037819 */ /* 0x000fe20000011602 */
[----:B------:R-:W-:-:S03]  /*17120*/  IMAD.MOV.U32 R2, RZ, RZ, -0x1 ;  /* 0xffffffffff027424 */ /* 0x000fc600078e00ff */
[----:B------:R-:W-:Y:S01]  /*17130*/  @P1 LOP3.LUT R0, R0, 0x1, R3, 0x78, !PT ;  /* 0x0000000100001812 */ /* 0x000fe200078e7803 */
[----:B------:R-:W-:Y:S02]  /*17140*/  IMAD R6, R3, -0x7, R6 ;  /* 0xfffffff903067824 */ /* 0x000fe400078e0206 */
[----:B------:R-:W-:Y:S01]  /*17150*/  IMAD.MOV.U32 R3, RZ, RZ, -0x1 ;  /* 0xffffffffff037424 */ /* 0x000fe200078e00ff */
[----:B---3--:R-:W-:-:S04]  /*17160*/  IADD3 R13, P0, R13, UR22, RZ ;  /* 0x000000160d0d7c10 */ /* 0x008fc8000ff1e0ff */
[----:B--2---:R-:W-:Y:S01]  /*17170*/  IADD3.X R15, R15, UR18, RZ, P0, !PT ;  /* 0x000000120f0f7c10 */ /* 0x004fe200087fe4ff */
[----:B------:R0:W-:Y:S01]  /*17180*/  STL [R1+0x204], R13 ;  /* 0x0002040d01007387 */ /* 0x0001e20000100800 */
[----:B------:R-:W-:-:S03]  /*17190*/  ISETP.GE.U32.AND P0, PT, R13, UR8, PT ;  /* 0x000000080d007c0c */ /* 0x000fc6000bf06070 */
[----:B------:R0:W-:Y:S01]  /*171a0*/  STL [R1+0x200], R15 ;  /* 0x0002000f01007387 */ /* 0x0001e20000100800 */
[----:B------:R-:W-:-:S13]  /*171b0*/  ISETP.GE.U32.AND.EX P0, PT, R15, UR9, PT, P0 ;  /* 0x000000090f007c0c */ /* 0x000fda000bf06100 */
[----:B0-----:R-:W-:Y:S05]  /*171c0*/  @P0 BRA `(.L_x_558) ;  /* 0x0000000400640947 */ /* 0x001fea0003800000 */
[----:B------:R-:W0:Y:S01]  /*171d0*/  S2R R7, SR_CTAID.X ;  /* 0x0000000000077919 */ /* 0x000e220000002500 */
[----:B------:R-:W-:Y:S01]  /*171e0*/  ULDC UR8, c[0x0][0x150] ;  /* 0x0000540000087ab9 */ /* 0x000fe20000000800 */
[----:B------:R-:W1:Y:S01]  /*171f0*/  LDC R4, c[0x0][0x144] ;  /* 0x00005100ff047b82 */ /* 0x000e620000000800 */
[----:B------:R-:W-:Y:S01]  /*17200*/  UISETP.NE.AND UP0, UPT, UR45, URZ, UPT ;  /* 0x0000003f2d00728c */ /* 0x000fe2000bf05270 */
[----:B------:R-:W2:Y:S01]  /*17210*/  S2R R5, SR_CTAID.Y ;  /* 0x0000000000057919 */ /* 0x000ea20000002600 */
[----:B------:R-:W-:-:S04]  /*17220*/  ULDC UR11, c[0x0][0x630] ;  /* 0x00018c00000b7ab9 */ /* 0x000fc80000000800 */
[----:B------:R-:W-:Y:S01]  /*17230*/  PLOP3.LUT P0, PT, PT, PT, UP0, 0x80, 0x0 ;  /* 0x000000000000781c */ /* 0x000fe20003f0f008 */
[----:B------:R-:W3:Y:S01]  /*17240*/  LDC R10, c[0x0][0x148] ;  /* 0x00005200ff0a7b82 */ /* 0x000ee20000000800 */
[----:B0-----:R-:W-:Y:S02]  /*17250*/  I2FP.F32.U32 R2, R7 ;  /* 0x0000000700027245 */ /* 0x001fe40000201000 */
[----:B--2---:R-:W-:-:S03]  /*17260*/  I2FP.F32.U32 R3, R5 ;  /* 0x0000000500037245 */ /* 0x004fc60000201000 */
[----:B------:R-:W-:Y:S01]  /*17270*/  FMUL R2, R2, UR8 ;  /* 0x0000000802027c20 */ /* 0x000fe20008400000 */
[----:B------:R-:W-:Y:S02]  /*17280*/  ULDC UR8, c[0x0][0x154] ;  /* 0x0000550000087ab9 */ /* 0x000fe40000000800 */
[----:B------:R-:W-:Y:S01]  /*17290*/  FMUL R9, R3, UR8 ;  /* 0x0000000803097c20 */ /* 0x000fe20008400000 */
[----:B------:R-:W-:Y:S02]  /*172a0*/  ULDC.64 UR8, c[0x0][0x628] ;  /* 0x00018a0000087ab9 */ /* 0x000fe40000000a00 */
[----:B------:R-:W0:Y:S08]  /*172b0*/  F2I.U32.TRUNC.NTZ R2, R2 ;  /* 0x0000000200027305 */ /* 0x000e30000020f000 */
[----:B------:R-:W2:Y:S01]  /*172c0*/  F2I.U32.TRUNC.NTZ R9, R9 ;  /* 0x0000000900097305 */ /* 0x000ea2000020f000 */
[----:B0-----:R-:W-:-:S02]  /*172d0*/  IMAD.MOV R3, RZ, RZ, -R2 ;  /* 0x000000ffff037224 */ /* 0x001fc400078e0a02 */
[----:B------:R-:W-:Y:S02]  /*172e0*/  IMAD.MOV.U32 R2, RZ, RZ, R13 ;  /* 0x000000ffff027224 */ /* 0x000fe400078e000d */
[----:B-1----:R-:W-:Y:S02]  /*172f0*/  IMAD R7, R4, R3, R7 ;  /* 0x0000000304077224 */ /* 0x002fe400078e0207 */
[----:B--2---:R-:W-:-:S04]  /*17300*/  IMAD.MOV R3, RZ, RZ, -R9 ;  /* 0x000000ffff037224 */ /* 0x004fc800078e0a09 */
[----:B---3--:R-:W-:Y:S01]  /*17310*/  @P0 IMAD R7, R10, R3, R5 ;  /* 0x000000030a070224 */ /* 0x008fe200078e0205 */
[----:B------:R-:W-:Y:S01]  /*17320*/  ISETP.NE.U32.AND P0, PT, RZ, UR8, PT ;  /* 0x00000008ff007c0c */ /* 0x000fe2000bf05070 */
[----:B------:R-:W-:-:S03]  /*17330*/  IMAD.MOV.U32 R3, RZ, RZ, R15 ;  /* 0x000000ffff037224 */ /* 0x000fc600078e000f */
[----:B------:R-:W-:-:S13]  /*17340*/  ISETP.NE.AND.EX P0, PT, RZ, UR9, PT, P0 ;  /* 0x00000009ff007c0c */ /* 0x000fda000bf05300 */
[----:B------:R-:W-:Y:S05]  /*17350*/  @!P0 BRA `(.L_x_559) ;  /* 0x0000000000288947 */ /* 0x000fea0003800000 */
[----:B------:R-:W-:Y:S02]  /*17360*/  ULDC UR10, c[0x0][0x634] ;  /* 0x00018d00000a7ab9 */ /* 0x000fe40000000800 */
[----:B------:R-:W-:-:S05]  /*17370*/  IADD3 R3, P0, R13, UR10, RZ ;  /* 0x0000000a0d037c10 */ /* 0x000fca000ff1e0ff */
[----:B------:R-:W-:-:S04]  /*17380*/  IMAD.X R9, RZ, RZ, R15, P0 ;  /* 0x000000ffff097224 */ /* 0x000fc800000e060f */
[----:B------:R-:W-:-:S04]  /*17390*/  IMAD.WIDE.U32 R4, R9, UR8, RZ ;  /* 0x0000000809047c25 */ /* 0x000fc8000f8e00ff */
[----:B------:R-:W-:-:S04]  /*173a0*/  IMAD.WIDE.U32 R4, P0, R3, UR9, R4 ;  /* 0x0000000903047c25 */ /* 0x000fc8000f800004 */
[----:B------:R-:W-:-:S04]  /*173b0*/  IMAD.WIDE.U32 R2, R3, UR8, RZ ;  /* 0x0000000803027c25 */ /* 0x000fc8000f8e00ff */
[----:B------:R-:W-:Y:S01]  /*173c0*/  IMAD.MOV.U32 R2, RZ, RZ, R5 ;  /* 0x000000ffff027224 */ /* 0x000fe200078e0005 */
[----:B------:R-:W-:Y:S01]  /*173d0*/  IADD3 RZ, P1, R3, R4, RZ ;  /* 0x0000000403ff7210 */ /* 0x000fe20007f3e0ff */
[----:B------:R-:W-:-:S04]  /*173e0*/  IMAD.X R3, RZ, RZ, RZ, P0 ;  /* 0x000000ffff037224 */ /* 0x000fc800000e06ff */
[----:B------:R-:W-:-:S08]  /*173f0*/  IMAD.WIDE.U32.X R2, R9, UR9, R2, P1 ;  /* 0x0000000909027c25 */ /* 0x000fd000088e0402 */
.L_x_559:
[--C-:B------:R-:W-:Y:S01]  /*17400*/  SHF.R.U64 R9, R2, UR11, R3.reuse ;  /* 0x0000000b02097c19 */ /* 0x100fe20008001203 */
[----:B------:R-:W-:Y:S01]  /*17410*/  ULDC.64 UR8, c[0x0][0x620] ;  /* 0x0001880000087ab9 */ /* 0x000fe20000000a00 */
[----:B------:R-:W-:Y:S01]  /*17420*/  SHF.R.U32.HI R2, RZ, UR11, R3 ;  /* 0x0000000bff027c19 */ /* 0x000fe20008011603 */
[----:B------:R-:W-:Y:S01]  /*17430*/  IMAD.MOV.U32 R3, RZ, RZ, R15 ;  /* 0x000000ffff037224 */ /* 0x000fe200078e000f */
[----:B------:R-:W-:Y:S01]  /*17440*/  IADD3 R11, P0, RZ, -R9, RZ ;  /* 0x80000009ff0b7210 */ /* 0x000fe20007f1e0ff */
[----:B------:R-:W-:-:S04]  /*17450*/  ULDC.64 UR10, c[0x0][0x640] ;  /* 0x00019000000a7ab9 */ /* 0x000fc80000000a00 */
[----:B------:R-:W-:Y:S01]  /*17460*/  IMAD.X R2, RZ, RZ, ~R2, P0 ;  /* 0x000000ffff027224 */ /* 0x000fe200000e0e02 */
[----:B------:R-:W-:-:S03]  /*17470*/  ISETP.NE.U32.AND P0, PT, RZ, UR10, PT ;  /* 0x0000000aff007c0c */ /* 0x000fc6000bf05070 */
[----:B------:R-:W-:Y:S01]  /*17480*/  IMAD R2, R2, UR8, RZ ;  /* 0x0000000802027c24 */ /* 0x000fe2000f8e02ff */
[----:B------:R-:W-:-:S03]  /*17490*/  ISETP.NE.AND.EX P0, PT, RZ, UR11, PT, P0 ;  /* 0x0000000bff007c0c */ /* 0x000fc6000bf05300 */
[----:B------:R-:W-:Y:S01]  /*174a0*/  IMAD R5, R11, UR9, R2 ;  /* 0x000000090b057c24 */ /* 0x000fe2000f8e0202 */
[----:B------:R-:W-:-:S05]  /*174b0*/  MOV R2, R13 ;  /* 0x0000000d00027202 */ /* 0x000fca0000000f00 */
[----:B------:R-:W-:Y:S01]  /*174c0*/  IMAD.WIDE.U32 R2, R11, UR8, R2 ;  /* 0x000000080b027c25 */ /* 0x000fe2000f8e0002 */
[----:B------:R-:W-:-:S03]  /*174d0*/  ULDC UR8, c[0x0][0x618] ;  /* 0x0001860000087ab9 */ /* 0x000fc60000000800 */
[----:B------:R-:W-:-:S05]  /*174e0*/  IMAD.IADD R3, R3, 0x1, R5 ;  /* 0x0000000103037824 */ /* 0x000fca00078e0205 */
[--C-:B------:R-:W-:Y:S02]  /*174f0*/  SHF.R.U64 R10, R2, UR8, R3.reuse ;  /* 0x00000008020a7c19 */ /* 0x100fe40008001203 */
[----:B------:R-:W-:Y:S01]  /*17500*/  SHF.R.U32.HI R3, RZ, UR8, R3 ;  /* 0x00000008ff037c19 */ /* 0x000fe20008011603 */
[----:B------:R-:W-:-:S03]  /*17510*/  ULDC UR8, c[0x0][0x608] ;  /* 0x0001820000087ab9 */ /* 0x000fc60000000800 */
[--C-:B------:R-:W-:Y:S02]  /*17520*/  SHF.R.U64 R12, R10, UR8, R3.reuse ;  /* 0x000000080a0c7c19 */ /* 0x100fe40008001203 */
[----:B------:R-:W-:Y:S01]  /*17530*/  SHF.R.U32.HI R3, RZ, UR8, R3 ;  /* 0x00000008ff037c19 */ /* 0x000fe20008011603 */
[----:B------:R-:W-:-:S03]  /*17540*/  ULDC UR8, c[0x0][0x658] ;  /* 0x0001960000087ab9 */ /* 0x000fc60000000800 */
[--C-:B------:R-:W-:Y:S02]  /*17550*/  SHF.R.U64 R11, R12, UR8, R3.reuse ;  /* 0x000000080c0b7c19 */ /* 0x100fe40008001203 */
[----:B------:R-:W-:-:S03]  /*17560*/  SHF.R.U32.HI R13, RZ, UR8, R3 ;  /* 0x00000008ff0d7c19 */ /* 0x000fc60008011603 */
[----:B------:R-:W-:Y:S02]  /*17570*/  IMAD.MOV.U32 R2, RZ, RZ, R11 ;  /* 0x000000ffff027224 */ /* 0x000fe400078e000b */
[----:B------:R-:W-:Y:S01]  /*17580*/  IMAD.MOV.U32 R3, RZ, RZ, R13 ;  /* 0x000000ffff037224 */ /* 0x000fe200078e000d */
[----:B------:R-:W-:Y:S06]  /*17590*/  @!P0 BRA `(.L_x_560) ;  /* 0x0000000000288947 */ /* 0x000fec0003800000 */
        /* <DEDUP_REMOVED lines=10> */
.L_x_560:
[----:B------:R-:W-:Y:S01]  /*17640*/  ULDC UR8, c[0x0][0x648] ;  /* 0x0001920000087ab9 */ /* 0x000fe20000000800 */
[----:B------:R-:W-:Y:S01]  /*17650*/  LOP3.LUT R12, R12, UR7, RZ, 0xc0, !PT ;  /* 0x000000070c0c7c12 */ /* 0x000fe2000f8ec0ff */
[----:B------:R-:W-:Y:S01]  /*17660*/  UISETP.NE.AND UP0, UPT, UR45, URZ, UPT ;  /* 0x0000003f2d00728c */ /* 0x000fe2000bf05270 */
[----:B------:R-:W-:Y:S01]  /*17670*/  SHF.R.U64 R3, R2, UR8, R3 ;  /* 0x0000000802037c19 */ /* 0x000fe20008001203 */
[----:B------:R-:W-:Y:S01]  /*17680*/  ULDC UR8, c[0x0][0x638] ;  /* 0x00018e0000087ab9 */ /* 0x000fe20000000800 */
[----:B------:R-:W-:-:S03]  /*17690*/  MOV R4, 0x1 ;  /* 0x0000000100047802 */ /* 0x000fc60000000f00 */
[----:B------:R-:W-:Y:S01]  /*176a0*/  IMAD.MOV R2, RZ, RZ, -R3 ;  /* 0x000000ffff027224 */ /* 0x000fe200078e0a03 */
[----:B------:R-:W-:Y:S01]  /*176b0*/  PLOP3.LUT P0, PT, PT, PT, UP0, 0x40, 0x0 ;  /* 0x000000000000781c */ /* 0x000fe20003f0e808 */
[----:B------:R-:W-:Y:S01]  /*176c0*/  IMAD R12, R3, UR5, R12 ;  /* 0x00000005030c7c24 */ /* 0x000fe2000f8e020c */
[----:B------:R-:W-:Y:S01]  /*176d0*/  PLOP3.LUT P1, PT, PT, PT, UP0, 0x40, 0x0 ;  /* 0x000000000000781c */ /* 0x000fe20003f2e808 */
[----:B------:R-:W-:Y:S01]  /*176e0*/  IMAD R11, R2, UR8, R11 ;  /* 0x00000008020b7c24 */ /* 0x000fe2000f8e020b */
[----:B------:R-:W-:Y:S01]  /*176f0*/  ULDC UR8, c[0x0][0x610] ;  /* 0x0001840000087ab9 */ /* 0x000fe20000000800 */
[----:B------:R-:W-:Y:S01]  /*17700*/  LOP3.LUT R2, R10, UR4, RZ, 0xc0, !PT ;  /* 0x000000040a027c12 */ /* 0x000fe2000f8ec0ff */
[----:B------:R-:W-:Y:S01]  /*17710*/  IMAD R7, R12, UR8, R7 ;  /* 0x000000080c077c24 */ /* 0x000fe2000f8e0207 */
[----:B------:R-:W-:-:S03]  /*17720*/  ULDC UR8, c[0x0][0x600] ;  /* 0x0001800000087ab9 */ /* 0x000fc60000000800 */
[----:B------:R-:W-:-:S05]  /*17730*/  IMAD R2, R11, UR8, R2 ;  /* 0x000000080b027c24 */ /* 0x000fca000f8e0202 */
[----:B------:R-:W-:Y:S02]  /*17740*/  SEL R3, R2, R7, P0 ;  /* 0x0000000702037207 */ /* 0x000fe40000000000 */
[----:B------:R-:W-:-:S07]  /*17750*/  SEL R2, R7, R2, P1 ;  /* 0x0000000207027207 */ /* 0x000fce0000800000 */
.L_x_558:
[----:B------:R-:W-:Y:S05]  /*17760*/  BSYNC B1 ;  /* 0x0000000000017941 */ /* 0x000fea0003800000 */
.L_x_557:
[----:B------:R-:W-:-:S13]  /*17770*/  LOP3.LUT P0, RZ, R4, 0xff, RZ, 0xc0, !PT ;  /* 0x000000ff04ff7812 */ /* 0x000fda000780c0ff */
[----:B------:R-:W-:Y:S05]  /*17780*/  @P0 BRA `(.L_x_561) ;  /* 0xfffffff000f40947 */ /* 0x000fea000383ffff */
[----:B------:R-:W-:Y:S05]  /*17790*/  BSYNC B0 ;  /* 0x0000000000007941 */ /* 0x000fea0003800000 */
.L_x_550:
[----:B------:R-:W-:-:S03]  /*177a0*/  UMOV UR8, 0xffffffff ;  /* 0xffffffff00087882 */ /* 0x000fc60000000000 */
[----:B------:R-:W-:Y:S05]  /*177b0*/  BRA.DIV UR8, `(.L_x_562) ;  /* 0x0000000608847947 */ /* 0x000fea000b800000 */
[----:B------:R-:W-:-:S13]  /*177c0*/  ELECT P6, URZ, PT ;  /* 0x00000000003f782f */ /* 0x000fda00038c0000 */
.L_x_579:
[----:B------:R-:W-:Y:S04]  /*177d0*/  BSSY B0, `(.L_x_563) ;  /* 0x0000047000007945 */ /* 0x000fe80003800000 */
[----:B------:R-:W-:Y:S05]  /*177e0*/  @!P6 BRA `(.L_x_564) ;  /* 0x000000040014e947 */ /* 0x000fea0003800000 */
[----:B------:R-:W-:-:S04]  /*177f0*/  ULOP3.LUT UR8, UR40, 0x2, URZ, 0xfc, !UPT ;  /* 0x0000000228087892 */ /* 0x000fc8000f8efc3f */
[----:B------:R-:W-:-:S06]  /*17800*/  UISETP.NE.AND UP0, UPT, UR8, 0x3, UPT ;  /* 0x000000030800788c */ /* 0x000fcc000bf05270 */
[----:B------:R-:W-:-:S13]  /*17810*/  PLOP3.LUT P0, PT, PT, PT, UP0, 0x80, 0x0 ;  /* 0x000000000000781c */ /* 0x000fda0003f0f008 */
[----:B------:R-:W-:Y:S05]  /*17820*/  @!P0 BRA `(.L_x_565) ;  /* 0x0000000000048947 */ /* 0x000fea0003800000 */
[----:B------:R-:W-:Y:S01]  /*17830*/  BPT.TRAP 0x1 ;  /* 0x000000040000795c */ /* 0x000fe20000300000 */
.L_x_565:
[----:B------:R-:W0:Y:S01]  /*17840*/  S2R R3, SR_CgaCtaId ;  /* 0x0000000000037919 */ /* 0x000e220000008800 */
[----:B------:R-:W-:-:S04]  /*17850*/  MOV R2, 0x400 ;  /* 0x0000040000027802 */ /* 0x000fc80000000f00 */
[----:B0-----:R-:W-:Y:S02]  /*17860*/  LEA R3, R3, R2, 0x18 ;  /* 0x0000000203037211 */ /* 0x001fe400078ec0ff */
[----:B------:R-:W-:-:S03]  /*17870*/  SHF.L.U32 R2, R0, 0x1f, RZ ;  /* 0x0000001f00027819 */ /* 0x000fc600000006ff */
[----:B------:R-:W-:-:S04]  /*17880*/  VIADD R3, R3, 0x38 ;  /* 0x0000003803037836 */ /* 0x000fc80000000000 */
[----:B------:R-:W-:-:S04]  /*17890*/  IMAD R5, R6, 0x8, R3 ;  /* 0x0000000806057824 */ /* 0x000fc800078e0203 */
[----:B------:R-:W0:Y:S02]  /*178a0*/  SYNCS.PHASECHK.TRANS64.TRYWAIT P0, [R5+URZ], R2 ;  /* 0x00000002050075a7 */ /* 0x000e24000800017f */
[----:B0-----:R-:W-:Y:S05]  /*178b0*/  @!P0 BRA `(.L_x_566) ;  /* 0x0000000400648947 */ /* 0x001fea0003800000 */
.L_x_580:
[----:B------:R-:W-:-:S05]  /*178c0*/  VIADD R6, R6, 0x1 ;  /* 0x0000000106067836 */ /* 0x000fca0000000000 */
[----:B------:R-:W-:-:S04]  /*178d0*/  ISETP.NE.AND P0, PT, R6, 0x7, PT ;  /* 0x000000070600780c */ /* 0x000fc80003f05270 */
[----:B0-----:R-:W-:Y:S02]  /*178e0*/  SEL R5, RZ, 0x1, P0 ;  /* 0x00000001ff057807 */ /* 0x001fe40000000000 */
[----:B------:R-:W-:Y:S02]  /*178f0*/  SEL R6, R6, RZ, P0 ;  /* 0x000000ff06067207 */ /* 0x000fe40000000000 */
[----:B------:R-:W-:-:S03]  /*17900*/  LOP3.LUT R5, R0, R5, RZ, 0x3c, !PT ;  /* 0x0000000500057212 */ /* 0x000fc600078e3cff */
[----:B------:R-:W-:Y:S01]  /*17910*/  IMAD R7, R6, 0x8, R3 ;  /* 0x0000000806077824 */ /* 0x000fe200078e0203 */
[----:B------:R-:W-:-:S04]  /*17920*/  SHF.L.U32 R0, R5, 0x1f, RZ ;  /* 0x0000001f05007819 */ /* 0x000fc800000006ff */
[----:B------:R-:W0:Y:S02]  /*17930*/  SYNCS.PHASECHK.TRANS64.TRYWAIT P0, [R7+URZ], R0 ;  /* 0x00000000070075a7 */ /* 0x000e24000800017f */
[----:B0-----:R-:W-:Y:S05]  /*17940*/  @!P0 BRA `(.L_x_567) ;  /* 0x0000000400548947 */ /* 0x001fea0003800000 */
.L_x_581:
[----:B0-----:R-:W-:-:S05]  /*17950*/  VIADD R0, R6, 0x1 ;  /* 0x0000000106007836 */ /* 0x001fca0000000000 */
[----:B------:R-:W-:-:S04]  /*17960*/  ISETP.NE.AND P0, PT, R0, 0x7, PT ;  /* 0x000000070000780c */ /* 0x000fc80003f05270 */
[----:B------:R-:W-:Y:S02]  /*17970*/  SEL R2, RZ, 0x1, P0 ;  /* 0x00000001ff027807 */ /* 0x000fe40000000000 */
[----:B------:R-:W-:Y:S02]  /*17980*/  SEL R4, R0, RZ, P0 ;  /* 0x000000ff00047207 */ /* 0x000fe40000000000 */
[----:B------:R-:W-:-:S03]  /*17990*/  LOP3.LUT R5, R5, R2, RZ, 0x3c, !PT ;  /* 0x0000000205057212 */ /* 0x000fc600078e3cff */
[----:B------:R-:W-:Y:S01]  /*179a0*/  IMAD R7, R4, 0x8, R3 ;  /* 0x0000000804077824 */ /* 0x000fe200078e0203 */
[----:B------:R-:W-:-:S04]  /*179b0*/  SHF.L.U32 R0, R5, 0x1f, RZ ;  /* 0x0000001f05007819 */ /* 0x000fc800000006ff */
[----:B------:R-:W0:Y:S02]  /*179c0*/  SYNCS.PHASECHK.TRANS64.TRYWAIT P0, [R7+URZ], R0 ;  /* 0x00000000070075a7 */ /* 0x000e24000800017f */
[----:B0-----:R-:W-:Y:S05]  /*179d0*/  @!P0 BRA `(.L_x_568) ;  /* 0x0000000400448947 */ /* 0x001fea0003800000 */
.L_x_582:
        /* <DEDUP_REMOVED lines=9> */
.L_x_583:
[----:B0-----:R-:W-:-:S04]  /*17a70*/  IADD3 R0, R4, 0x1, RZ ;  /* 0x0000000104007810 */ /* 0x001fc80007ffe0ff */
        /* <DEDUP_REMOVED lines=8> */
.L_x_584:
        /* <DEDUP_REMOVED lines=9> */
.L_x_585:
[----:B0-----:R-:W-:-:S05]  /*17b90*/  VIADD R0, R4, 0x1 ;  /* 0x0000000104007836 */ /* 0x001fca0000000000 */
[----:B------:R-:W-:-:S04]  /*17ba0*/  ISETP.NE.AND P0, PT, R0, 0x7, PT ;  /* 0x000000070000780c */ /* 0x000fc80003f05270 */
[----:B------:R-:W-:Y:S02]  /*17bb0*/  SEL R2, RZ, 0x1, P0 ;  /* 0x00000001ff027807 */ /* 0x000fe40000000000 */
[----:B------:R-:W-:Y:S02]  /*17bc0*/  SEL R0, R0, RZ, P0 ;  /* 0x000000ff00007207 */ /* 0x000fe40000000000 */
[----:B------:R-:W-:-:S03]  /*17bd0*/  LOP3.LUT R2, R5, R2, RZ, 0x3c, !PT ;  /* 0x0000000205027212 */ /* 0x000fc600078e3cff */
[----:B------:R-:W-:Y:S01]  /*17be0*/  IMAD R3, R0, 0x8, R3 ;  /* 0x0000000800037824 */ /* 0x000fe200078e0203 */
[----:B------:R-:W-:-:S07]  /*17bf0*/  SHF.L.U32 R0, R2, 0x1f, RZ ;  /* 0x0000001f02007819 */ /* 0x000fce00000006ff */
.L_x_572:
[----:B0-----:R0:W1:Y:S02]  /*17c00*/  SYNCS.PHASECHK.TRANS64.TRYWAIT P0, [R3+URZ], R0 ;  /* 0x00000000030075a7 */ /* 0x001064000800017f */
[----:B-1----:R-:W-:Y:S05]  /*17c10*/  @!P0 NANOSLEEP.SYNCS 0x989680 ;  /* 0x009896800000895d */ /* 0x002fea0003900000 */
[----:B------:R-:W1:Y:S02]  /*17c20*/  @!P0 SYNCS.PHASECHK.TRANS64 P0, [R3+URZ], R0 ;  /* 0x00000000030085a7 */ /* 0x000e64000800007f */
[----:B-1----:R-:W-:Y:S05]  /*17c30*/  @!P0 BRA `(.L_x_572) ;  /* 0xfffffffc00f08947 */ /* 0x002fea000383ffff */
.L_x_564:
[----:B------:R-:W-:Y:S05]  /*17c40*/  BSYNC B0 ;  /* 0x0000000000007941 */ /* 0x000fea0003800000 */
.L_x_563:
[----:B------:R-:W-:Y:S05]  /*17c50*/  EXIT ;  /* 0x000000000000794d */ /* 0x000fea0003800000 */
.L_x_21:
[----:B-1----:R1:W2:Y:S02]  /*17c60*/  SYNCS.PHASECHK.TRANS64.TRYWAIT P1, [R4+URZ], R3 ;  /* 0x00000003040075a7 */ /* 0x0022a4000802017f */
[----:B--2---:R-:W-:Y:S05]  /*17c70*/  @!P1 NANOSLEEP.SYNCS 0x989680 ;  /* 0x009896800000995d */ /* 0x004fea0003900000 */
[----:B------:R-:W2:Y:S02]  /*17c80*/  @!P1 SYNCS.PHASECHK.TRANS64 P1, [R4+URZ], R3 ;  /* 0x00000003040095a7 */ /* 0x000ea4000802007f */
[----:B--2---:R-:W-:Y:S05]  /*17c90*/  @!P1 BRA `(.L_x_21) ;  /* 0xfffffffc00f09947 */ /* 0x004fea000383ffff */
[----:B------:R-:W-:Y:S05]  /*17ca0*/  BRA `(.L_x_20) ;  /* 0xfffffe9800b47947 */ /* 0x000fea000383ffff */
.L_x_26:
[----:B-1----:R1:W2:Y:S02]  /*17cb0*/  SYNCS.PHASECHK.TRANS64.TRYWAIT P1, [R5+URZ], R6 ;  /* 0x00000006050075a7 */ /* 0x0022a4000802017f */
[----:B--2---:R-:W-:Y:S05]  /*17cc0*/  @!P1 NANOSLEEP.SYNCS 0x989680 ;  /* 0x009896800000995d */ /* 0x004fea0003900000 */
[----:B------:R-:W2:Y:S02]  /*17cd0*/  @!P1 SYNCS.PHASECHK.TRANS64 P1, [R5+URZ], R6 ;  /* 0x00000006050095a7 */ /* 0x000ea4000802007f */
[----:B--2---:R-:W-:Y:S05]  /*17ce0*/  @!P1 BRA `(.L_x_26) ;  /* 0xfffffffc00f09947 */ /* 0x004fea000383ffff */
[----:B------:R-:W-:Y:S05]  /*17cf0*/  BRA `(.L_x_25) ;  /* 0xfffffeb000147947 */ /* 0x000fea000383ffff */
.L_x_551:
[----:B------:R-:W-:Y:S01]  /*17d00*/  BSSY B1, `(.L_x_573) ;  /* 0x0000006000017945 */ /* 0x000fe20003800000 */
[----:B------:R-:W-:-:S07]  /*17d10*/  IMAD.MOV.U32 R15, RZ, RZ, -0x1 ;  /* 0xffffffffff0f7424 */ /* 0x000fce00078e00ff */
[----:B------:R-:W-:Y:S05]  /*17d20*/  WARPSYNC.COLLECTIVE R15, `(.L_x_574) ;  /* 0x000000000f0c7348 */ /* 0x000fea0003c00000 */
[----:B------:R-:W-:Y:S02]  /*17d30*/  ELECT P6, UR62, PT ;  /* 0x00000000003e782f */ /* 0x000fe400038c0000 */
[----:B------:R-:W-:Y:S01]  /*17d40*/  MOV R14, UR62 ;  /* 0x0000003e000e7c02 */ /* 0x000fe20008000f00 */
[----:B------:R-:W-:Y:S10]  /*17d50*/  ENDCOLLECTIVE ;  /* 0x000000000000791b */ /* 0x000ff40003800000 */
.L_x_574:
[----:B------:R-:W-:Y:S05]  /*17d60*/  BSYNC B1 ;  /* 0x0000000000017941 */ /* 0x000fea0003800000 */
.L_x_573:
[----:B------:R-:W-:Y:S05]  /*17d70*/  BRA `(.L_x_575) ;  /* 0xffffffec00847947 */ /* 0x000fea000383ffff */
.L_x_554:
[----:B0-----:R0:W2:Y:S02]  /*17d80*/  SYNCS.PHASECHK.TRANS64.TRYWAIT P0, [R10+URZ+0x38], R5 ;  /* 0x000038050a0075a7 */ /* 0x0010a4000800017f */
[----:B--2---:R-:W-:Y:S05]  /*17d90*/  @!P0 NANOSLEEP.SYNCS 0x989680 ;  /* 0x009896800000895d */ /* 0x004fea0003900000 */
[----:B------:R-:W2:Y:S02]  /*17da0*/  @!P0 SYNCS.PHASECHK.TRANS64 P0, [R10+URZ+0x38], R5 ;  /* 0x000038050a0085a7 */ /* 0x000ea4000800007f */
[----:B--2---:R-:W-:Y:S05]  /*17db0*/  @!P0 BRA `(.L_x_554) ;  /* 0xfffffffc00f08947 */ /* 0x004fea000383ffff */
[----:B------:R-:W-:Y:S05]  /*17dc0*/  BRA `(.L_x_576) ;  /* 0xffffffec00c47947 */ /* 0x000fea000383ffff */
.L_x_562:
[----:B------:R-:W-:Y:S01]  /*17dd0*/  BSSY B0, `(.L_x_577) ;  /* 0x0000006000007945 */ /* 0x000fe20003800000 */
[----:B------:R-:W-:-:S07]  /*17de0*/  IMAD.MOV.U32 R15, RZ, RZ, -0x1 ;  /* 0xffffffffff0f7424 */ /* 0x000fce00078e00ff */
[----:B------:R-:W-:Y:S05]  /*17df0*/  WARPSYNC.COLLECTIVE R15, `(.L_x_578) ;  /* 0x000000000f0c7348 */ /* 0x000fea0003c00000 */
[----:B------:R-:W-:Y:S02]  /*17e00*/  ELECT P6, UR62, PT ;  /* 0x00000000003e782f */ /* 0x000fe400038c0000 */
[----:B------:R-:W-:Y:S01]  /*17e10*/  MOV R14, UR62 ;  /* 0x0000003e000e7c02 */ /* 0x000fe20008000f00 */
[----:B------:R-:W-:Y:S10]  /*17e20*/  ENDCOLLECTIVE ;  /* 0x000000000000791b */ /* 0x000ff40003800000 */
.L_x_578:
[----:B------:R-:W-:Y:S05]  /*17e30*/  BSYNC B0 ;  /* 0x0000000000007941 */ /* 0x000fea0003800000 */
.L_x_577:
[----:B------:R-:W-:Y:S05]  /*17e40*/  BRA `(.L_x_579) ;  /* 0xfffffff800607947 */ /* 0x000fea000383ffff */
.L_x_566:
[----:B0-----:R0:W1:Y:S02]  /*17e50*/  SYNCS.PHASECHK.TRANS64.TRYWAIT P0, [R5+URZ], R2 ;  /* 0x00000002050075a7 */ /* 0x001064000800017f */
[----:B-1----:R-:W-:Y:S05]  /*17e60*/  @!P0 NANOSLEEP.SYNCS 0x989680 ;  /* 0x009896800000895d */ /* 0x002fea0003900000 */
[----:B------:R-:W1:Y:S02]  /*17e70*/  @!P0 SYNCS.PHASECHK.TRANS64 P0, [R5+URZ], R2 ;  /* 0x00000002050085a7 */ /* 0x000e64000800007f */
[----:B-1----:R-:W-:Y:S05]  /*17e80*/  @!P0 BRA `(.L_x_566) ;  /* 0xfffffffc00f08947 */ /* 0x002fea000383ffff */
[----:B------:R-:W-:Y:S05]  /*17e90*/  BRA `(.L_x_580) ;  /* 0xfffffff800887947 */ /* 0x000fea000383ffff */
.L_x_567:
[----:B0-----:R0:W1:Y:S02]  /*17ea0*/  SYNCS.PHASECHK.TRANS64.TRYWAIT P0, [R7+URZ], R0 ;  /* 0x00000000070075a7 */ /* 0x001064000800017f */
[----:B-1----:R-:W-:Y:S05]  /*17eb0*/  @!P0 NANOSLEEP.SYNCS 0x989680 ;  /* 0x009896800000895d */ /* 0x002fea0003900000 */
[----:B------:R-:W1:Y:S02]  /*17ec0*/  @!P0 SYNCS.PHASECHK.TRANS64 P0, [R7+URZ], R0 ;  /* 0x00000000070085a7 */ /* 0x000e64000800007f */
[----:B-1----:R-:W-:Y:S05]  /*17ed0*/  @!P0 BRA `(.L_x_567) ;  /* 0xfffffffc00f08947 */ /* 0x002fea000383ffff */
[----:B------:R-:W-:Y:S05]  /*17ee0*/  BRA `(.L_x_581) ;  /* 0xfffffff800987947 */ /* 0x000fea000383ffff */
.L_x_568:
[----:B0-----:R0:W1:Y:S02]  /*17ef0*/  SYNCS.PHASECHK.TRANS64.TRYWAIT P0, [R7+URZ], R0 ;  /* 0x00000000070075a7 */ /* 0x001064000800017f */
[----:B-1----:R-:W-:Y:S05]  /*17f00*/  @!P0 NANOSLEEP.SYNCS 0x989680 ;  /* 0x009896800000895d */ /* 0x002fea0003900000 */
[----:B------:R-:W1:Y:S02]  /*17f10*/  @!P0 SYNCS.PHASECHK.TRANS64 P0, [R7+URZ], R0 ;  /* 0x00000000070085a7 */ /* 0x000e64000800007f */
[----:B-1----:R-:W-:Y:S05]  /*17f20*/  @!P0 BRA `(.L_x_568) ;  /* 0xfffffffc00f08947 */ /* 0x002fea000383ffff */
[----:B------:R-:W-:Y:S05]  /*17f30*/  BRA `(.L_x_582) ;  /* 0xfffffff800a87947 */ /* 0x000fea000383ffff */
.L_x_569:
[----:B0-----:R0:W1:Y:S02]  /*17f40*/  SYNCS.PHASECHK.TRANS64.TRYWAIT P0, [R7+URZ], R0 ;  /* 0x00000000070075a7 */ /* 0x001064000800017f */
[----:B-1----:R-:W-:Y:S05]  /*17f50*/  @!P0 NANOSLEEP.SYNCS 0x989680 ;  /* 0x009896800000895d */ /* 0x002fea0003900000 */
[----:B------:R-:W1:Y:S02]  /*17f60*/  @!P0 SYNCS.PHASECHK.TRANS64 P0, [R7+URZ], R0 ;  /* 0x00000000070085a7 */ /* 0x000e64000800007f */
[----:B-1----:R-:W-:Y:S05]  /*17f70*/  @!P0 BRA `(.L_x_569) ;  /* 0xfffffffc00f08947 */ /* 0x002fea000383ffff */
[----:B------:R-:W-:Y:S05]  /*17f80*/  BRA `(.L_x_583) ;  /* 0xfffffff800b87947 */ /* 0x000fea000383ffff */
.L_x_570:
[----:B0-----:R0:W1:Y:S02]  /*17f90*/  SYNCS.PHASECHK.TRANS64.TRYWAIT P0, [R7+URZ], R0 ;  /* 0x00000000070075a7 */ /* 0x001064000800017f */
[----:B-1----:R-:W-:Y:S05]  /*17fa0*/  @!P0 NANOSLEEP.SYNCS 0x989680 ;  /* 0x009896800000895d */ /* 0x002fea0003900000 */
[----:B------:R-:W1:Y:S02]  /*17fb0*/  @!P0 SYNCS.PHASECHK.TRANS64 P0, [R7+URZ], R0 ;  /* 0x00000000070085a7 */ /* 0x000e64000800007f */
[----:B-1----:R-:W-:Y:S05]  /*17fc0*/  @!P0 BRA `(.L_x_570) ;  /* 0xfffffffc00f08947 */ /* 0x002fea000383ffff */
[----:B------:R-:W-:Y:S05]  /*17fd0*/  BRA `(.L_x_584) ;  /* 0xfffffff800c87947 */ /* 0x000fea000383ffff */
.L_x_571:
[----:B0-----:R0:W1:Y:S02]  /*17fe0*/  SYNCS.PHASECHK.TRANS64.TRYWAIT P0, [R7+URZ], R0 ;  /* 0x00000000070075a7 */ /* 0x001064000800017f */
[----:B-1----:R-:W-:Y:S05]  /*17ff0*/  @!P0 NANOSLEEP.SYNCS 0x989680 ;  /* 0x009896800000895d */ /* 0x002fea0003900000 */
[----:B------:R-:W1:Y:S02]  /*18000*/  @!P0 SYNCS.PHASECHK.TRANS64 P0, [R7+URZ], R0 ;  /* 0x00000000070085a7 */ /* 0x000e64000800007f */
[----:B-1----:R-:W-:Y:S05]  /*18010*/  @!P0 BRA `(.L_x_571) ;  /* 0xfffffffc00f08947 */ /* 0x002fea000383ffff */
[----:B------:R-:W-:Y:S05]  /*18020*/  BRA `(.L_x_585) ;  /* 0xfffffff800d87947 */ /* 0x000fea000383ffff */
.L_x_586:
[----:B------:R-:W-:-:S00]  /*18030*/  BRA `(.L_x_586) ;  /* 0xfffffffc00fc7947 */ /* 0x000fc0000383ffff */
[----:B------:R-:W-:-:S00]  /*18040*/  NOP ;  /* 0x0000000000007918 */ /* 0x000fc00000000000 */
        /* <DEDUP_REMOVED lines=11> */
.L_x_587:


//--------------------- .nv.global.init           --------------------------
	.section	.nv.global.init,"aw",@progbits
.nv.global.init:
	.type		$str$22,@object
	.size		$str$22,($str$23 - $str$22)
$str$22:
        /*0000*/ 	.byte	0x6b, 0x5f, 0x74, 0x69, 0x6c, 0x65, 0x5f, 0x63, 0x6f, 0x75, 0x6e, 0x74, 0x20, 0x3e, 0x3d, 0x20
        /*0010*/ 	.byte	0x31, 0x00
	.type		$str$23,@object
	.size		$str$23,(__unnamed_1 - $str$23)
$str$23:
        /*0012*/ 	.byte	0x2f, 0x74, 0x6d, 0x70, 0x2f, 0x63, 0x75, 0x74, 0x6c, 0x61, 0x73, 0x73, 0x5f, 0x73, 0x77, 0x65
        /*0022*/ 	.byte	0x65, 0x70, 0x5f, 0x73, 0x72, 0x63, 0x2f, 0x69, 0x6e, 0x63, 0x6c, 0x75, 0x64, 0x65, 0x2f, 0x63
        /*0032*/ 	.byte	0x75, 0x74, 0x6c, 0x61, 0x73, 0x73, 0x2f, 0x67, 0x65, 0x6d, 0x6d, 0x2f, 0x63, 0x6f, 0x6c, 0x6c
        /*0042*/ 	.byte	0x65, 0x63, 0x74, 0x69, 0x76, 0x65, 0x2f, 0x73, 0x6d, 0x39, 0x30, 0x5f, 0x6d, 0x6d, 0x61, 0x5f
        /*0052*/ 	.byte	0x74, 0x6d, 0x61, 0x5f, 0x67, 0x6d, 0x6d, 0x61, 0x5f, 0x73, 0x73, 0x5f, 0x77, 0x61, 0x72, 0x70
        /*0062*/ 	.byte	0x73, 0x70, 0x65, 0x63, 0x69, 0x61, 0x6c, 0x69, 0x7a, 0x65, 0x64, 0x2e, 0x68, 0x70, 0x70, 0x00
	.type		__unnamed_1,@object
	.size		__unnamed_1,(.L_0 - __unnamed_1)
__unnamed_1:
        /* <DEDUP_REMOVED lines=182> */
        /*0bd2*/ 	.byte	0x3a, 0x3a, 0x69, 0x64, 0x65, 0x6e, 0x74, 0x69, 0x74, 0x79, 0x5d, 0x00
.L_0:


//--------------------- .nv.shared._ZN7cutlass13device_kernelINS_4gemm6kernel13GemmUniversalIN4cute5tupleIJiiiiEEENS1_10collective13CollectiveMmaINS1_34MainloopSm90TmaGmmaWarpSpecializedILi7ENS5_IJNS4_1CILi4EEENSA_ILi2EEENSA_ILi1EEEEEENS1_35KernelTmaWarpSpecializedCooperativeEEENS5_IJNSA_ILi256EEESH_NSA_ILi32EEEEEENS_10bfloat16_tENS5_IJlSD_lEEESK_SL_NS4_8TiledMMAINS4_8MMA_AtomIJNS4_4SM904GMMA28MMA_64x256x16_F32BF16BF16_SSILNSP_5MajorE0ELSR_0ELNSP_7ScaleInE1ELSS_1EEEEEENS4_6LayoutINS5_IJSC_SD_SD_EEENS5_IJSD_NSA_ILi0EEESX_EEEEENS5_IJNS4_10UnderscoreES10_S10_EEEEENS4_23SM90_TMA_LOAD_MULTICASTENS4_14ComposedLayoutINS4_7SwizzleILi2ELi4ELi3EEENS4_18smem_ptr_flag_bitsILi16EEENSV_INS5_IJNSA_ILi8EEESI_EEENS5_IJSI_SD_EEEEEEEvNS4_8identityES13_S1D_vS1E_EENS_8epilogue10collective6detail29Sm90TmaWarpSpecializedAdapterINS1H_15DefaultEpilogueISK_SL_SL_NS1G_6thread17LinearCombinationISK_Li1EffLNS1L_9ScaleType4KindE0ELNS_15FloatRoundStyleE2ESK_EENS1_15EpilogueDefaultEEEEEvvEEEEvNT_6ParamsE --------------------------
	.section	.nv.shared._ZN7cutlass13device_kernelINS_4gemm6kernel13GemmUniversalIN4cute5tupleIJiiiiEEENS1_10collective13CollectiveMmaINS1_34MainloopSm90TmaGmmaWarpSpecializedILi7ENS5_IJNS4_1CILi4EEENSA_ILi2EEENSA_ILi1EEEEEENS1_35KernelTmaWarpSpecializedCooperativeEEENS5_IJNSA_ILi256EEESH_NSA_ILi32EEEEEENS_10bfloat16_tENS5_IJlSD_lEEESK_SL_NS4_8TiledMMAINS4_8MMA_AtomIJNS4_4SM904GMMA28MMA_64x256x16_F32BF16BF16_SSILNSP_5MajorE0ELSR_0ELNSP_7ScaleInE1ELSS_1EEEEEENS4_6LayoutINS5_IJSC_SD_SD_EEENS5_IJSD_NSA_ILi0EEESX_EEEEENS5_IJNS4_10UnderscoreES10_S10_EEEEENS4_23SM90_TMA_LOAD_MULTICASTENS4_14ComposedLayoutINS4_7SwizzleILi2ELi4ELi3EEENS4_18smem_ptr_flag_bitsILi16EEENSV_INS5_IJNSA_ILi8EEESI_EEENS5_IJSI_SD_EEEEEEEvNS4_8identityES13_S1D_vS1E_EENS_8epilogue10collective6detail29Sm90TmaWarpSpecializedAdapterINS1H_15DefaultEpilogueISK_SL_SL_NS1G_6thread17LinearCombinationISK_Li1EffLNS1L_9ScaleType4KindE0ELNS_15FloatRoundStyleE2ESK_EENS1_15EpilogueDefaultEEEEEvvEEEEvNT_6ParamsE,"aw",@nobits
	.sectionflags	@""
	.align	16
	.zero		1024


//--------------------- .nv.shared.reserved.0     --------------------------
	.section	.nv.shared.reserved.0,"aw",@nobits
	.weak		__nv_reservedSMEM_offset_0_alias
	.size		__nv_reservedSMEM_offset_0_alias, 0, 0
	.other		__nv_reservedSMEM_offset_0_alias,@"STO_CUDA_RESERVED_SHARED STV_DEFAULT"
__nv_reservedSMEM_offset_0_alias:
	.zero		0


//--------------------- .nv.global                --------------------------
	.section	.nv.global,"aw",@nobits
.nv.global:
	.type		_ZN40_INTERNAL_4a601f6d_4_k_cu_3b37b9ff_296634cute1_E,@object
	.size		_ZN40_INTERNAL_4a601f6d_4_k_cu_3b37b9ff_296634cute1_E,(_ZN40_INTERNAL_4a601f6d_4_k_cu_3b37b9ff_296634cuda3std3__45__cpo6cbeginE - _ZN40_INTERNAL_4a601f6d_4_k_cu_3b37b9ff_296634cute1_E)
_ZN40_INTERNAL_4a601f6d_4_k_cu_3b37b9ff_296634cute1_E:
	.zero		1
	.type		_ZN40_INTERNAL_4a601f6d_4_k_cu_3b37b9ff_296634cuda3std3__45__cpo6cbeginE,@object
	.size		_ZN40_INTERNAL_4a601f6d_4_k_cu_3b37b9ff_296634cuda3std3__45__cpo6cbeginE,(_ZN40_INTERNAL_4a601f6d_4_k_cu_3b37b9ff_296634cuda3std3__48in_placeE - _ZN40_INTERNAL_4a601f6d_4_k_cu_3b37b9ff_296634cuda3std3__45__cpo6cbeginE)
_ZN40_INTERNAL_4a601f6d_4_k_cu_3b37b9ff_296634cuda3std3__45__cpo6cbeginE:
	.zero		1
	.type		_ZN40_INTERNAL_4a601f6d_4_k_cu_3b37b9ff_296634cuda3std3__48in_placeE,@object
	.size		_ZN40_INTERNAL_4a601f6d_4_k_cu_3b37b9ff_296634cuda3std3__48in_placeE,(_ZN40_INTERNAL_4a601f6d_4_k_cu_3b37b9ff_296634cuda3std6ranges3__45__cpo9iter_moveE - _ZN40_INTERNAL_4a601f6d_4_k_cu_3b37b9ff_296634cuda3std3__48in_placeE)
_ZN40_INTERNAL_4a601f6d_4_k_cu_3b37b9ff_296634cuda3std3__48in_placeE:
	.zero		1
	.type		_ZN40_INTERNAL_4a601f6d_4_k_cu_3b37b9ff_296634cuda3std6ranges3__45__cpo9iter_moveE,@object
	.size		_ZN40_INTERNAL_4a601f6d_4_k_cu_3b37b9ff_296634cuda3std6ranges3__45__cpo9iter_moveE,(_ZN40_INTERNAL_4a601f6d_4_k_cu_3b37b9ff_296634cuda3std3__45__cpo5beginE - _ZN40_INTERNAL_4a601f6d_4_k_cu_3b37b9ff_296634cuda3std6ranges3__45__cpo9iter_moveE)
_ZN40_INTERNAL_4a601f6d_4_k_cu_3b37b9ff_296634cuda3std6ranges3__45__cpo9iter_moveE:
	.zero		1
	.type		_ZN40_INTERNAL_4a601f6d_4_k_cu_3b37b9ff_296634cuda3std3__45__cpo5beginE,@object
	.size		_ZN40_INTERNAL_4a601f6d_4_k_cu_3b37b9ff_296634cuda3std3__45__cpo5beginE,(_ZN40_INTERNAL_4a601f6d_4_k_cu_3b37b9ff_296634cuda3std3__442_GLOBAL__N__4a601f6d_4_k_cu_3b37b9ff_296636ignoreE - _ZN40_INTERNAL_4a601f6d_4_k_cu_3b37b9ff_296634cuda3std3__45__cpo5beginE)
_ZN40_INTERNAL_4a601f6d_4_k_cu_3b37b9ff_296634cuda3std3__45__cpo5beginE:
	.zero		1
	.type		_ZN40_INTERNAL_4a601f6d_4_k_cu_3b37b9ff_296634cuda3std3__442_GLOBAL__N__4a601f6d_4_k_cu_3b37b9ff_296636ignoreE,@object
	.size		_ZN40_INTERNAL_4a601f6d_4_k_cu_3b37b9ff_296634cuda3std3__442_GLOBAL__N__4a601f6d_4_k_cu_3b37b9ff_296636ignoreE,(_ZN40_INTERNAL_4a601f6d_4_k_cu_3b37b9ff_296634cute7productE - _ZN40_INTERNAL_4a601f6d_4_k_cu_3b37b9ff_296634cuda3std3__442_GLOBAL__N__4a601f6d_4_k_cu_3b37b9ff_296636ignoreE)
_ZN40_INTERNAL_4a601f6d_4_k_cu_3b37b9ff_296634cuda3std3__442_GLOBAL__N__4a601f6d_4_k_cu_3b37b9ff_296636ignoreE:
	.zero		1
	.type		_ZN40_INTERNAL_4a601f6d_4_k_cu_3b37b9ff_296634cute7productE,@object
	.size		_ZN40_INTERNAL_4a601f6d_4_k_cu_3b37b9ff_296634cute7productE,(_ZN40_INTERNAL_4a601f6d_4_k_cu_3b37b9ff_296634cuda3std3__45__cpo3endE - _ZN40_INTERNAL_4a601f6d_4_k_cu_3b37b9ff_296634cute7productE)
_ZN40_INTERNAL_4a601f6d_4_k_cu_3b37b9ff_296634cute7productE:
	.zero		1
	.type		_ZN40_INTERNAL_4a601f6d_4_k_cu_3b37b9ff_296634cuda3std3__45__cpo3endE,@object
	.size		_ZN40_INTERNAL_4a601f6d_4_k_cu_3b37b9ff_296634cuda3std3__45__cpo3endE,(_ZN40_INTERNAL_4a601f6d_4_k_cu_3b37b9ff_296634cuda3std3__419piecewise_constructE - _ZN40_INTERNAL_4a601f6d_4_k_cu_3b37b9ff_296634cuda3std3__45__cpo3endE)
_ZN40_INTERNAL_4a601f6d_4_k_cu_3b37b9ff_296634cuda3std3__45__cpo3endE:
	.zero		1
	.type		_ZN40_INTERNAL_4a601f6d_4_k_cu_3b37b9ff_296634cuda3std3__419piecewise_constructE,@object
	.size		_ZN40_INTERNAL_4a601f6d_4_k_cu_3b37b9ff_296634cuda3std3__419piecewise_constructE,(_ZN40_INTERNAL_4a601f6d_4_k_cu_3b37b9ff_296634cuda3std3__45__cpo4cendE - _ZN40_INTERNAL_4a601f6d_4_k_cu_3b37b9ff_296634cuda3std3__419piecewise_constructE)
_ZN40_INTERNAL_4a601f6d_4_k_cu_3b37b9ff_296634cuda3std3__419piecewise_constructE:
	.zero		1
	.type		_ZN40_INTERNAL_4a601f6d_4_k_cu_3b37b9ff_296634cuda3std3__45__cpo4cendE,@object
	.size		_ZN40_INTERNAL_4a601f6d_4_k_cu_3b37b9ff_296634cuda3std3__45__cpo4cendE,(_ZN40_INTERNAL_4a601f6d_4_k_cu_3b37b9ff_296634cuda3std6ranges3__45__cpo4swapE - _ZN40_INTERNAL_4a601f6d_4_k_cu_3b37b9ff_296634cuda3std3__45__cpo4cendE)
_ZN40_INTERNAL_4a601f6d_4_k_cu_3b37b9ff_296634cuda3std3__45__cpo4cendE:
	.zero		1
	.type		_ZN40_INTERNAL_4a601f6d_4_k_cu_3b37b9ff_296634cuda3std6ranges3__45__cpo4swapE,@object
	.size		_ZN40_INTERNAL_4a601f6d_4_k_cu_3b37b9ff_296634cuda3std6ranges3__45__cpo4swapE,(.L_8 - _ZN40_INTERNAL_4a601f6d_4_k_cu_3b37b9ff_296634cuda3std6ranges3__45__cpo4swapE)
_ZN40_INTERNAL_4a601f6d_4_k_cu_3b37b9ff_296634cuda3std6ranges3__45__cpo4swapE:
	.zero		1
.L_8:


//--------------------- .nv.constant0._ZN7cutlass13device_kernelINS_4gemm6kernel13GemmUniversalIN4cute5tupleIJiiiiEEENS1_10collective13CollectiveMmaINS1_34MainloopSm90TmaGmmaWarpSpecializedILi7ENS5_IJNS4_1CILi4EEENSA_ILi2EEENSA_ILi1EEEEEENS1_35KernelTmaWarpSpecializedCooperativeEEENS5_IJNSA_ILi256EEESH_NSA_ILi32EEEEEENS_10bfloat16_tENS5_IJlSD_lEEESK_SL_NS4_8TiledMMAINS4_8MMA_AtomIJNS4_4SM904GMMA28MMA_64x256x16_F32BF16BF16_SSILNSP_5MajorE0ELSR_0ELNSP_7ScaleInE1ELSS_1EEEEEENS4_6LayoutINS5_IJSC_SD_SD_EEENS5_IJSD_NSA_ILi0EEESX_EEEEENS5_IJNS4_10UnderscoreES10_S10_EEEEENS4_23SM90_TMA_LOAD_MULTICASTENS4_14ComposedLayoutINS4_7SwizzleILi2ELi4ELi3EEENS4_18smem_ptr_flag_bitsILi16EEENSV_INS5_IJNSA_ILi8EEESI_EEENS5_IJSI_SD_EEEEEEEvNS4_8identityES13_S1D_vS1E_EENS_8epilogue10collective6detail29Sm90TmaWarpSpecializedAdapterINS1H_15DefaultEpilogueISK_SL_SL_NS1G_6thread17LinearCombinationISK_Li1EffLNS1L_9ScaleType4KindE0ELNS_15FloatRoundStyleE2ESK_EENS1_15EpilogueDefaultEEEEEvvEEEEvNT_6ParamsE --------------------------
	.section	.nv.constant0._ZN7cutlass13device_kernelINS_4gemm6kernel13GemmUniversalIN4cute5tupleIJiiiiEEENS1_10collective13CollectiveMmaINS1_34MainloopSm90TmaGmmaWarpSpecializedILi7ENS5_IJNS4_1CILi4EEENSA_ILi2EEENSA_ILi1EEEEEENS1_35KernelTmaWarpSpecializedCooperativeEEENS5_IJNSA_ILi256EEESH_NSA_ILi32EEEEEENS_10bfloat16_tENS5_IJlSD_lEEESK_SL_NS4_8TiledMMAINS4_8MMA_AtomIJNS4_4SM904GMMA28MMA_64x256x16_F32BF16BF16_SSILNSP_5MajorE0ELSR_0ELNSP_7ScaleInE1ELSS_1EEEEEENS4_6LayoutINS5_IJSC_SD_SD_EEENS5_IJSD_NSA_ILi0EEESX_EEEEENS5_IJNS4_10UnderscoreES10_S10_EEEEENS4_23SM90_TMA_LOAD_MULTICASTENS4_14ComposedLayoutINS4_7SwizzleILi2ELi4ELi3EEENS4_18smem_ptr_flag_bitsILi16EEENSV_INS5_IJNSA_ILi8EEESI_EEENS5_IJSI_SD_EEEEEEEvNS4_8identityES13_S1D_vS1E_EENS_8epilogue10collective6detail29Sm90TmaWarpSpecializedAdapterINS1H_15DefaultEpilogueISK_SL_SL_NS1G_6thread17LinearCombinationISK_Li1EffLNS1L_9ScaleType4KindE0ELNS_15FloatRoundStyleE2ESK_EENS1_15EpilogueDefaultEEEEEvvEEEEvNT_6ParamsE,"a",@progbits
	.sectionflags	@""
	.align	4
.nv.constant0._ZN7cutlass13device_kernelINS_4gemm6kernel13GemmUniversalIN4cute5tupleIJiiiiEEENS1_10collective13CollectiveMmaINS1_34MainloopSm90TmaGmmaWarpSpecializedILi7ENS5_IJNS4_1CILi4EEENSA_ILi2EEENSA_ILi1EEEEEENS1_35KernelTmaWarpSpecializedCooperativeEEENS5_IJNSA_ILi256EEESH_NSA_ILi32EEEEEENS_10bfloat16_tENS5_IJlSD_lEEESK_SL_NS4_8TiledMMAINS4_8MMA_AtomIJNS4_4SM904GMMA28MMA_64x256x16_F32BF16BF16_SSILNSP_5MajorE0ELSR_0ELNSP_7ScaleInE1ELSS_1EEEEEENS4_6LayoutINS5_IJSC_SD_SD_EEENS5_IJSD_NSA_ILi0EEESX_EEEEENS5_IJNS4_10UnderscoreES10_S10_EEEEENS4_23SM90_TMA_LOAD_MULTICASTENS4_14ComposedLayoutINS4_7SwizzleILi2ELi4ELi3EEENS4_18smem_ptr_flag_bitsILi16EEENSV_INS5_IJNSA_ILi8EEESI_EEENS5_IJSI_SD_EEEEEEEvNS4_8identityES13_S1D_vS1E_EENS_8epilogue10collective6detail29Sm90TmaWarpSpecializedAdapterINS1H_15DefaultEpilogueISK_SL_SL_NS1G_6thread17LinearCombinationISK_Li1EffLNS1L_9ScaleType4KindE0ELNS_15FloatRoundStyleE2ESK_EENS1_15EpilogueDefaultEEEEEvvEEEEvNT_6ParamsE:
	.zero		1664


//--------------------- SYMBOLS --------------------------

	.type		.nv.reservedSmem.offset0,@object
	.size		.nv.reservedSmem.offset0,0x4
	.type		__assertfail,@function
